	.headerflags	@"EF_CUDA_TEXMODE_UNIFIED EF_CUDA_64BIT_ADDRESS EF_CUDA_ACCELERATORS EF_CUDA_SM90 EF_CUDA_VIRTUAL_SM(EF_CUDA_SM90)"
	.elftype	@"ET_EXEC"


//--------------------- .nv.info                  --------------------------
	.section	.nv.info,"",@"SHT_CUDA_INFO"
	.align	4


	//----- nvinfo : EIATTR_REGCOUNT
	.align		4
        /*0000*/ 	.byte	0x04, 0x2f
        /*0002*/ 	.short	(.L_3 - .L_2)
	.align		4
.L_2:
        /*0004*/ 	.word	index@(triton_poi_fused_cat_relu_threshold_backward_3)
        /*0008*/ 	.word	0x0000007c


	//----- nvinfo : EIATTR_MIN_STACK_SIZE
	.align		4
.L_3:
        /*000c*/ 	.byte	0x04, 0x12
        /*000e*/ 	.short	(.L_5 - .L_4)
	.align		4
.L_4:
        /*0010*/ 	.word	index@(triton_poi_fused_cat_relu_threshold_backward_3)
        /*0014*/ 	.word	0x00000000


	//----- nvinfo : EIATTR_FRAME_SIZE
	.align		4
.L_5:
        /*0018*/ 	.byte	0x04, 0x11
        /*001a*/ 	.short	(.L_7 - .L_6)
	.align		4
.L_6:
        /*001c*/ 	.word	index@(triton_poi_fused_cat_relu_threshold_backward_3)
        /*0020*/ 	.word	0x00000000


	//----- nvinfo : EIATTR_MIN_STACK_SIZE
	.align		4
.L_7:
        /*0024*/ 	.byte	0x04, 0x12
        /*0026*/ 	.short	(.L_9 - .L_8)
	.align		4
.L_8:
        /*0028*/ 	.word	index@(triton_poi_fused_cat_relu_threshold_backward_3)
        /*002c*/ 	.word	0x00000000
.L_9:


//--------------------- .nv.info.triton_poi_fused_cat_relu_threshold_backward_3 --------------------------
	.section	.nv.info.triton_poi_fused_cat_relu_threshold_backward_3,"",@"SHT_CUDA_INFO"
	.sectionflags	@""
	.align	4


	//----- nvinfo : EIATTR_CUDA_API_VERSION
	.align		4
        /*0000*/ 	.byte	0x04, 0x37
        /*0002*/ 	.short	(.L_11 - .L_10)
.L_10:
        /*0004*/ 	.word	0x0000007c


	//----- nvinfo : EIATTR_KPARAM_INFO
	.align		4
.L_11:
        /*0008*/ 	.byte	0x04, 0x17
        /*000a*/ 	.short	(.L_13 - .L_12)
.L_12:
        /*000c*/ 	.word	0x00000000
        /*0010*/ 	.short	0x0011
        /*0012*/ 	.short	0x0088
        /*0014*/ 	.byte	0x00, 0xf0, 0x11, 0x00


	//----- nvinfo : EIATTR_KPARAM_INFO
	.align		4
.L_13:
        /*0018*/ 	.byte	0x04, 0x17
        /*001a*/ 	.short	(.L_15 - .L_14)
.L_14:
        /*001c*/ 	.word	0x00000000
        /*0020*/ 	.short	0x0010
        /*0022*/ 	.short	0x0080
        /*0024*/ 	.byte	0x00, 0xf4, 0x21, 0x00


	//----- nvinfo : EIATTR_KPARAM_INFO
	.align		4
.L_15:
        /*0028*/ 	.byte	0x04, 0x17
        /*002a*/ 	.short	(.L_17 - .L_16)
.L_16:
        /*002c*/ 	.word	0x00000000
        /*0030*/ 	.short	0x000f
        /*0032*/ 	.short	0x0078
        /*0034*/ 	.byte	0x00, 0xf4, 0x21, 0x00


	//----- nvinfo : EIATTR_KPARAM_INFO
	.align		4
.L_17:
        /*0038*/ 	.byte	0x04, 0x17
        /*003a*/ 	.short	(.L_19 - .L_18)
.L_18:
        /*003c*/ 	.word	0x00000000
        /*0040*/ 	.short	0x000e
        /*0042*/ 	.short	0x0070
        /*0044*/ 	.byte	0x00, 0xf4, 0x21, 0x00


	//----- nvinfo : EIATTR_KPARAM_INFO
	.align		4
.L_19:
        /*0048*/ 	.byte	0x04, 0x17
        /*004a*/ 	.short	(.L_21 - .L_20)
.L_20:
        /*004c*/ 	.word	0x00000000
        /*0050*/ 	.short	0x000d
        /*0052*/ 	.short	0x0068
        /*0054*/ 	.byte	0x00, 0xf4, 0x21, 0x00


	//----- nvinfo : EIATTR_KPARAM_INFO
	.align		4
.L_21:
        /*0058*/ 	.byte	0x04, 0x17
        /*005a*/ 	.short	(.L_23 - .L_22)
.L_22:
        /*005c*/ 	.word	0x00000000
        /*0060*/ 	.short	0x000c
        /*0062*/ 	.short	0x0060
        /*0064*/ 	.byte	0x00, 0xf4, 0x21, 0x00


	//----- nvinfo : EIATTR_KPARAM_INFO
	.align		4
.L_23:
        /*0068*/ 	.byte	0x04, 0x17
        /*006a*/ 	.short	(.L_25 - .L_24)
.L_24:
        /*006c*/ 	.word	0x00000000
        /*0070*/ 	.short	0x000b
        /*0072*/ 	.short	0x0058
        /*0074*/ 	.byte	0x00, 0xf4, 0x21, 0x00


	//----- nvinfo : EIATTR_KPARAM_INFO
	.align		4
.L_25:
        /*0078*/ 	.byte	0x04, 0x17
        /*007a*/ 	.short	(.L_27 - .L_26)
.L_26:
        /*007c*/ 	.word	0x00000000
        /*0080*/ 	.short	0x000a
        /*0082*/ 	.short	0x0050
        /*0084*/ 	.byte	0x00, 0xf4, 0x21, 0x00


	//----- nvinfo : EIATTR_KPARAM_INFO
	.align		4
.L_27:
        /*0088*/ 	.byte	0x04, 0x17
        /*008a*/ 	.short	(.L_29 - .L_28)
.L_28:
        /*008c*/ 	.word	0x00000000
        /*0090*/ 	.short	0x0009
        /*0092*/ 	.short	0x0048
        /*0094*/ 	.byte	0x00, 0xf4, 0x21, 0x00


	//----- nvinfo : EIATTR_KPARAM_INFO
	.align		4
.L_29:
        /*0098*/ 	.byte	0x04, 0x17
        /*009a*/ 	.short	(.L_31 - .L_30)
.L_30:
        /*009c*/ 	.word	0x00000000
        /*00a0*/ 	.short	0x0008
        /*00a2*/ 	.short	0x0040
        /*00a4*/ 	.byte	0x00, 0xf4, 0x21, 0x00


	//----- nvinfo : EIATTR_KPARAM_INFO
	.align		4
.L_31:
        /*00a8*/ 	.byte	0x04, 0x17
        /*00aa*/ 	.short	(.L_33 - .L_32)
.L_32:
        /*00ac*/ 	.word	0x00000000
        /*00b0*/ 	.short	0x0007
        /*00b2*/ 	.short	0x0038
        /*00b4*/ 	.byte	0x00, 0xf4, 0x21, 0x00


	//----- nvinfo : EIATTR_KPARAM_INFO
	.align		4
.L_33:
        /*00b8*/ 	.byte	0x04, 0x17
        /*00ba*/ 	.short	(.L_35 - .L_34)
.L_34:
        /*00bc*/ 	.word	0x00000000
        /*00c0*/ 	.short	0x0006
        /*00c2*/ 	.short	0x0030
        /*00c4*/ 	.byte	0x00, 0xf4, 0x21, 0x00


	//----- nvinfo : EIATTR_KPARAM_INFO
	.align		4
.L_35:
        /*00c8*/ 	.byte	0x04, 0x17
        /*00ca*/ 	.short	(.L_37 - .L_36)
.L_36:
        /*00cc*/ 	.word	0x00000000
        /*00d0*/ 	.short	0x0005
        /*00d2*/ 	.short	0x0028
        /*00d4*/ 	.byte	0x00, 0xf4, 0x21, 0x00


	//----- nvinfo : EIATTR_KPARAM_INFO
	.align		4
.L_37:
        /*00d8*/ 	.byte	0x04, 0x17
        /*00da*/ 	.short	(.L_39 - .L_38)
.L_38:
        /*00dc*/ 	.word	0x00000000
        /*00e0*/ 	.short	0x0004
        /*00e2*/ 	.short	0x0020
        /*00e4*/ 	.byte	0x00, 0xf4, 0x21, 0x00


	//----- nvinfo : EIATTR_KPARAM_INFO
	.align		4
.L_39:
        /*00e8*/ 	.byte	0x04, 0x17
        /*00ea*/ 	.short	(.L_41 - .L_40)
.L_40:
        /*00ec*/ 	.word	0x00000000
        /*00f0*/ 	.short	0x0003
        /*00f2*/ 	.short	0x0018
        /*00f4*/ 	.byte	0x00, 0xf4, 0x21, 0x00


	//----- nvinfo : EIATTR_KPARAM_INFO
	.align		4
.L_41:
        /*00f8*/ 	.byte	0x04, 0x17
        /*00fa*/ 	.short	(.L_43 - .L_42)
.L_42:
        /*00fc*/ 	.word	0x00000000
        /*0100*/ 	.short	0x0002
        /*0102*/ 	.short	0x0010
        /*0104*/ 	.byte	0x00, 0xf4, 0x21, 0x00


	//----- nvinfo : EIATTR_KPARAM_INFO
	.align		4
.L_43:
        /*0108*/ 	.byte	0x04, 0x17
        /*010a*/ 	.short	(.L_45 - .L_44)
.L_44:
        /*010c*/ 	.word	0x00000000
        /*0110*/ 	.short	0x0001
        /*0112*/ 	.short	0x0008
        /*0114*/ 	.byte	0x00, 0xf4, 0x21, 0x00


	//----- nvinfo : EIATTR_KPARAM_INFO
	.align		4
.L_45:
        /*0118*/ 	.byte	0x04, 0x17
        /*011a*/ 	.short	(.L_47 - .L_46)
.L_46:
        /*011c*/ 	.word	0x00000000
        /*0120*/ 	.short	0x0000
        /*0122*/ 	.short	0x0000
        /*0124*/ 	.byte	0x00, 0xf4, 0x21, 0x00


	//----- nvinfo : EIATTR_SPARSE_MMA_MASK
	.align		4
.L_47:
        /*0128*/ 	.byte	0x03, 0x50
        /*012a*/ 	.short	0x0000


	//----- nvinfo : EIATTR_MAXREG_COUNT
	.align		4
        /*012c*/ 	.byte	0x03, 0x1b
        /*012e*/ 	.short	0x00ff


	//----- nvinfo : EIATTR_EXIT_INSTR_OFFSETS
	.align		4
        /*0130*/ 	.byte	0x04, 0x1c
        /*0132*/ 	.short	(.L_49 - .L_48)


	//   ....[0]....
.L_48:
        /*0134*/ 	.word	0x00002ec0


	//----- nvinfo : EIATTR_REQNTID
	.align		4
.L_49:
        /*0138*/ 	.byte	0x04, 0x10
        /*013a*/ 	.short	(.L_51 - .L_50)
.L_50:
        /*013c*/ 	.word	0x00000080
        /*0140*/ 	.word	0x00000001
        /*0144*/ 	.word	0x00000001


	//----- nvinfo : EIATTR_CBANK_PARAM_SIZE
	.align		4
.L_51:
        /*0148*/ 	.byte	0x03, 0x19
        /*014a*/ 	.short	0x008c


	//----- nvinfo : EIATTR_PARAM_CBANK
	.align		4
        /*014c*/ 	.byte	0x04, 0x0a
        /*014e*/ 	.short	(.L_53 - .L_52)
	.align		4
.L_52:
        /*0150*/ 	.word	index@(.nv.constant0.triton_poi_fused_cat_relu_threshold_backward_3)
        /*0154*/ 	.short	0x0210
        /*0156*/ 	.short	0x008c


	//----- nvinfo : EIATTR_SW_WAR
	.align		4
.L_53:
        /*0158*/ 	.byte	0x04, 0x36
        /*015a*/ 	.short	(.L_55 - .L_54)
.L_54:
        /*015c*/ 	.word	0x00000008
.L_55:


//--------------------- .nv.callgraph             --------------------------
	.section	.nv.callgraph,"",@"SHT_CUDA_CALLGRAPH"
	.align	4
	.sectionentsize	8
	.align		4
        /*0000*/ 	.word	0x00000000
	.align		4
        /*0004*/ 	.word	0xffffffff
	.align		4
        /*0008*/ 	.word	0x00000000
	.align		4
        /*000c*/ 	.word	0xfffffffe
	.align		4
        /*0010*/ 	.word	0x00000000
	.align		4
        /*0014*/ 	.word	0xfffffffd
	.align		4
        /*0018*/ 	.word	0x00000000
	.align		4
        /*001c*/ 	.word	0xfffffffc


//--------------------- .nv.constant4             --------------------------
	.section	.nv.constant4,"a",@progbits
	.align	8
	.align		8
.nv.constant4:
        /*0000*/ 	.dword	_$_str
	.align		8
        /*0008*/ 	.dword	_$_str_$_2


//--------------------- .text.triton_poi_fused_cat_relu_threshold_backward_3 --------------------------
	.section	.text.triton_poi_fused_cat_relu_threshold_backward_3,"ax",@progbits
	.sectionflags	@"SHF_BARRIERS=1"
	.align	128
        .global         triton_poi_fused_cat_relu_threshold_backward_3
        .type           triton_poi_fused_cat_relu_threshold_backward_3,@function
        .size           triton_poi_fused_cat_relu_threshold_backward_3,(.L_x_1 - triton_poi_fused_cat_relu_threshold_backward_3)
        .other          triton_poi_fused_cat_relu_threshold_backward_3,@"STO_CUDA_ENTRY STV_DEFAULT"
triton_poi_fused_cat_relu_threshold_backward_3:
.text.triton_poi_fused_cat_relu_threshold_backward_3:
[----:B------:R-:W-:Y:S01]  /*0000*/  LDC R1, c[0x0][0x28] ;  /* 0x00000a00ff017b82 */ /* 0x000fe20000000800 */
[----:B------:R-:W1:Y:S07]  /*0010*/  S2R R14, SR_TID.X ;  /* 0x00000000000e7919 */ /* 0x000e6e0000002100 */
[----:B------:R-:W2:Y:S01]  /*0020*/  LDC.64 R4, c[0x0][0x278] ;  /* 0x00009e00ff047b82 */ /* 0x000ea20000000a00 */
[----:B------:R-:W-:Y:S01]  /*0030*/  CS2R R60, SRZ ;  /* 0x00000000003c7805 */ /* 0x000fe2000001ff00 */
[----:B------:R-:W3:Y:S01]  /*0040*/  S2R R79, SR_CTAID.X ;  /* 0x00000000004f7919 */ /* 0x000ee20000002500 */
[----:B------:R-:W-:Y:S01]  /*0050*/  CS2R R54, SRZ ;  /* 0x0000000000367805 */ /* 0x000fe2000001ff00 */
[----:B------:R-:W-:-:S04]  /*0060*/  ULDC.64 UR6, c[0x0][0x208] ;  /* 0x0000820000067ab9 */ /* 0x000fc80000000a00 */
[----:B------:R-:W4:Y:S08]  /*0070*/  LDC.64 R42, c[0x0][0x268] ;  /* 0x00009a00ff2a7b82 */ /* 0x000f300000000a00 */
[----:B------:R-:W5:Y:S08]  /*0080*/  LDC.64 R36, c[0x0][0x270] ;  /* 0x00009c00ff247b82 */ /* 0x000f700000000a00 */
[----:B------:R-:W2:Y:S08]  /*0090*/  LDC.64 R12, c[0x0][0x228] ;  /* 0x00008a00ff0c7b82 */ /* 0x000eb00000000a00 */
[----:B------:R-:W2:Y:S01]  /*00a0*/  LDC.64 R34, c[0x0][0x280] ;  /* 0x0000a000ff227b82 */ /* 0x000ea20000000a00 */
[----:B-1----:R-:W-:-:S07]  /*00b0*/  IMAD.SHL.U32 R10, R14, 0x8, RZ ;  /* 0x000000080e0a7824 */ /* 0x002fce00078e00ff */
[----:B------:R-:W1:Y:S01]  /*00c0*/  LDC.64 R32, c[0x0][0x288] ;  /* 0x0000a200ff207b82 */ /* 0x000e620000000a00 */
[----:B---3--:R-:W-:Y:S01]  /*00d0*/  IMAD.SHL.U32 R3, R79, 0x400, RZ ;  /* 0x000004004f037824 */ /* 0x008fe200078e00ff */
[----:B------:R-:W-:Y:S02]  /*00e0*/  LOP3.LUT R10, R10, 0x3f8, RZ, 0xc0, !PT ;  /* 0x000003f80a0a7812 */ /* 0x000fe400078ec0ff */
[----:B------:R-:W-:Y:S02]  /*00f0*/  CS2R R28, SRZ ;  /* 0x00000000001c7805 */ /* 0x000fe4000001ff00 */
[----:B------:R-:W-:Y:S01]  /*0100*/  CS2R R30, SRZ ;  /* 0x00000000001e7805 */ /* 0x000fe2000001ff00 */
[----:B------:R-:W-:Y:S01]  /*0110*/  IMAD.MOV.U32 R120, RZ, RZ, RZ ;  /* 0x000000ffff787224 */ /* 0x000fe200078e00ff */
[----:B------:R-:W-:Y:S02]  /*0120*/  LOP3.LUT R7, R3, R10, RZ, 0xfc, !PT ;  /* 0x0000000a03077212 */ /* 0x000fe400078efcff */
[----:B------:R-:W-:-:S02]  /*0130*/  CS2R R76, SRZ ;  /* 0x00000000004c7805 */ /* 0x000fc4000001ff00 */
[----:B------:R-:W-:Y:S01]  /*0140*/  CS2R R118, SRZ ;  /* 0x0000000000767805 */ /* 0x000fe2000001ff00 */
[----:B------:R-:W-:Y:S01]  /*0150*/  IMAD.MOV.U32 R50, RZ, RZ, RZ ;  /* 0x000000ffff327224 */ /* 0x000fe200078e00ff */
[----:B------:R-:W-:Y:S01]  /*0160*/  SHF.R.S32.HI R46, RZ, 0x1f, R7 ;  /* 0x0000001fff2e7819 */ /* 0x000fe20000011407 */
[----:B------:R-:W-:Y:S02]  /*0170*/  IMAD.MOV.U32 R44, RZ, RZ, RZ ;  /* 0x000000ffff2c7224 */ /* 0x000fe400078e00ff */
[----:B------:R-:W-:Y:S01]  /*0180*/  IMAD.MOV.U32 R41, RZ, RZ, RZ ;  /* 0x000000ffff297224 */ /* 0x000fe200078e00ff */
[----:B------:R-:W-:Y:S02]  /*0190*/  LEA.HI R0, R46, R7, RZ, 0xc ;  /* 0x000000072e007211 */ /* 0x000fe400078f60ff */
[----:B------:R-:W-:Y:S02]  /*01a0*/  CS2R R52, SRZ ;  /* 0x0000000000347805 */ /* 0x000fe4000001ff00 */
[----:B------:R-:W-:-:S02]  /*01b0*/  CS2R R114, SRZ ;  /* 0x0000000000727805 */ /* 0x000fc4000001ff00 */
[----:B------:R-:W-:Y:S02]  /*01c0*/  CS2R R98, SRZ ;  /* 0x0000000000627805 */ /* 0x000fe4000001ff00 */
[----:B------:R-:W-:Y:S02]  /*01d0*/  SHF.R.S32.HI R51, RZ, 0xc, R0 ;  /* 0x0000000cff337819 */ /* 0x000fe40000011400 */
[----:B------:R-:W-:Y:S02]  /*01e0*/  CS2R R24, SRZ ;  /* 0x0000000000187805 */ /* 0x000fe4000001ff00 */
[----:B------:R-:W-:Y:S02]  /*01f0*/  CS2R R96, SRZ ;  /* 0x0000000000607805 */ /* 0x000fe4000001ff00 */
[----:B------:R-:W-:Y:S02]  /*0200*/  CS2R R68, SRZ ;  /* 0x0000000000447805 */ /* 0x000fe4000001ff00 */
[----:B------:R-:W-:-:S02]  /*0210*/  LEA.HI R2, R51, R51, RZ, 0x9 ;  /* 0x0000003333027211 */ /* 0x000fc400078f48ff */
[----:B------:R-:W-:Y:S02]  /*0220*/  CS2R R22, SRZ ;  /* 0x0000000000167805 */ /* 0x000fe4000001ff00 */
[----:B------:R-:W-:Y:S02]  /*0230*/  CS2R R112, SRZ ;  /* 0x0000000000707805 */ /* 0x000fe4000001ff00 */
[----:B------:R-:W-:Y:S02]  /*0240*/  CS2R R70, SRZ ;  /* 0x0000000000467805 */ /* 0x000fe4000001ff00 */
[----:B------:R-:W-:Y:S02]  /*0250*/  LOP3.LUT R2, R2, 0xfffffe00, RZ, 0xc0, !PT ;  /* 0xfffffe0002027812 */ /* 0x000fe400078ec0ff */
[----:B------:R-:W-:Y:S01]  /*0260*/  CS2R R116, SRZ ;  /* 0x0000000000747805 */ /* 0x000fe2000001ff00 */
[----:B------:R-:W3:Y:S01]  /*0270*/  LDC.64 R16, c[0x0][0x220] ;  /* 0x00008800ff107b82 */ /* 0x000ee20000000a00 */
[----:B------:R-:W-:-:S02]  /*0280*/  CS2R R26, SRZ ;  /* 0x00000000001a7805 */ /* 0x000fc4000001ff00 */
[----:B------:R-:W-:Y:S01]  /*0290*/  CS2R R56, SRZ ;  /* 0x0000000000387805 */ /* 0x000fe2000001ff00 */
[----:B------:R-:W-:Y:S01]  /*02a0*/  IMAD.IADD R51, R51, 0x1, -R2 ;  /* 0x0000000133337824 */ /* 0x000fe200078e0a02 */
[----:B------:R-:W-:Y:S02]  /*02b0*/  CS2R R80, SRZ ;  /* 0x0000000000507805 */ /* 0x000fe4000001ff00 */
[----:B------:R-:W-:Y:S02]  /*02c0*/  CS2R R106, SRZ ;  /* 0x00000000006a7805 */ /* 0x000fe4000001ff00 */
[----:B------:R-:W-:Y:S01]  /*02d0*/  CS2R R82, SRZ ;  /* 0x0000000000527805 */ /* 0x000fe2000001ff00 */
[C---:B--2---:R-:W-:Y:S01]  /*02e0*/  IMAD.WIDE R4, R51.reuse, 0x4, R4 ;  /* 0x0000000433047825 */ /* 0x044fe200078e0204 */
[----:B------:R-:W-:Y:S01]  /*02f0*/  ISETP.GT.AND P1, PT, R51, 0x17f, PT ;  /* 0x0000017f3300780c */ /* 0x000fe20003f24270 */
[----:B------:R-:W2:Y:S08]  /*0300*/  LDC.64 R58, c[0x0][0x248] ;  /* 0x00009200ff3a7b82 */ /* 0x000eb00000000a00 */
[----:B------:R-:W2:Y:S01]  /*0310*/  LDC.64 R38, c[0x0][0x260] ;  /* 0x00009800ff267b82 */ /* 0x000ea20000000a00 */
[----:B------:R-:W-:-:S02]  /*0320*/  CS2R R100, SRZ ;  /* 0x0000000000647805 */ /* 0x000fc4000001ff00 */
[----:B------:R-:W-:Y:S02]  /*0330*/  CS2R R90, SRZ ;  /* 0x00000000005a7805 */ /* 0x000fe4000001ff00 */
[----:B------:R-:W-:Y:S01]  /*0340*/  CS2R R18, SRZ ;  /* 0x0000000000127805 */ /* 0x000fe2000001ff00 */
[----:B------:R-:W3:Y:S01]  /*0350*/  @P1 LDG.E.EL R60, desc[UR6][R4.64+-0x600] ;  /* 0xfffa0006043c1981 */ /* 0x000ee2000c2e1900 */
[----:B------:R-:W-:Y:S02]  /*0360*/  CS2R R92, SRZ ;  /* 0x00000000005c7805 */ /* 0x000fe4000001ff00 */
[----:B------:R-:W-:Y:S01]  /*0370*/  CS2R R94, SRZ ;  /* 0x00000000005e7805 */ /* 0x000fe2000001ff00 */
[----:B------:R-:W-:Y:S01]  /*0380*/  IMAD.MOV.U32 R85, RZ, RZ, RZ ;  /* 0x000000ffff557224 */ /* 0x000fe200078e00ff */
[----:B------:R-:W3:Y:S01]  /*0390*/  @P1 LDG.E.EL R55, desc[UR6][R4.64+-0x600] ;  /* 0xfffa000604371981 */ /* 0x000ee2000c2e1900 */
[----:B------:R-:W-:Y:S01]  /*03a0*/  LEA.HI R46, R46, R7, RZ, 0x15 ;  /* 0x000000072e2e7211 */ /* 0x000fe200078fa8ff */
[----:B-----5:R-:W-:Y:S01]  /*03b0*/  IMAD.WIDE R36, R51, 0x4, R36 ;  /* 0x0000000433247825 */ /* 0x020fe200078e0224 */
[----:B------:R-:W-:Y:S01]  /*03c0*/  LOP3.LUT R0, R0, 0xfffff000, RZ, 0xc0, !PT ;  /* 0xfffff00000007812 */ /* 0x000fe200078ec0ff */
[----:B------:R-:W5:Y:S01]  /*03d0*/  @P1 LDG.E.EL R68, desc[UR6][R4.64+-0x600] ;  /* 0xfffa000604441981 */ /* 0x000f62000c2e1900 */
[----:B------:R-:W-:-:S02]  /*03e0*/  SHF.R.S32.HI R47, RZ, 0x15, R46 ;  /* 0x00000015ff2f7819 */ /* 0x000fc4000001142e */
[----:B------:R-:W-:Y:S02]  /*03f0*/  CS2R R20, SRZ ;  /* 0x0000000000147805 */ /* 0x000fe4000001ff00 */
[----:B------:R-:W-:Y:S01]  /*0400*/  LEA R45, R51, 0xffe80000, 0xc ;  /* 0xffe80000332d7811 */ /* 0x000fe200078e60ff */
[----:B------:R-:W-:Y:S01]  /*0410*/  IMAD.IADD R0, R7, 0x1, -R0 ;  /* 0x0000000107007824 */ /* 0x000fe200078e0a00 */
[----:B------:R-:W-:Y:S01]  /*0420*/  ISETP.GE.AND P0, PT, R51, 0x100, PT ;  /* 0x000001003300780c */ /* 0x000fe20003f06270 */
[----:B------:R-:W5:Y:S01]  /*0430*/  @P1 LDG.E.EL R120, desc[UR6][R36.64+-0x600] ;  /* 0xfffa000624781981 */ /* 0x000f62000c2e1900 */
[----:B------:R-:W-:Y:S01]  /*0440*/  IMAD.MOV.U32 R15, RZ, RZ, RZ ;  /* 0x000000ffff0f7224 */ /* 0x000fe200078e00ff */
[----:B------:R-:W-:Y:S01]  /*0450*/  CS2R R88, SRZ ;  /* 0x0000000000587805 */ /* 0x000fe2000001ff00 */
[----:B------:R-:W-:Y:S01]  /*0460*/  IMAD R40, R47, 0x80000, R0 ;  /* 0x000800002f287824 */ /* 0x000fe200078e0200 */
[----:B------:R-:W5:Y:S01]  /*0470*/  @P1 LDG.E.EL R119, desc[UR6][R36.64+-0x600] ;  /* 0xfffa000624771981 */ /* 0x000f62000c2e1900 */
[----:B------:R-:W-:Y:S01]  /*0480*/  CS2R R86, SRZ ;  /* 0x0000000000567805 */ /* 0x000fe2000001ff00 */
[----:B------:R-:W-:Y:S01]  /*0490*/  IMAD.MOV.U32 R11, RZ, RZ, RZ ;  /* 0x000000ffff0b7224 */ /* 0x000fe200078e00ff */
[----:B------:R-:W-:Y:S01]  /*04a0*/  CS2R R108, SRZ ;  /* 0x00000000006c7805 */ /* 0x000fe2000001ff00 */
[----:B------:R-:W-:Y:S01]  /*04b0*/  IMAD.IADD R9, R40, 0x1, R45 ;  /* 0x0000000128097824 */ /* 0x000fe200078e022d */
[----:B------:R-:W-:Y:S01]  /*04c0*/  CS2R R102, SRZ ;  /* 0x0000000000667805 */ /* 0x000fe2000001ff00 */
[----:B0-----:R-:W-:Y:S01]  /*04d0*/  IMAD.WIDE R34, R51, 0x4, R34 ;  /* 0x0000000433227825 */ /* 0x001fe200078e0222 */
[----:B------:R-:W-:-:S02]  /*04e0*/  CS2R R110, SRZ ;  /* 0x00000000006e7805 */ /* 0x000fc4000001ff00 */
[----:B------:R-:W-:Y:S02]  /*04f0*/  CS2R R66, SRZ ;  /* 0x0000000000427805 */ /* 0x000fe4000001ff00 */
[----:B------:R-:W-:Y:S01]  /*0500*/  CS2R R62, SRZ ;  /* 0x00000000003e7805 */ /* 0x000fe2000001ff00 */
[----:B----4-:R-:W-:Y:S01]  /*0510*/  IMAD.WIDE R8, R9, 0x4, R42 ;  /* 0x0000000409087825 */ /* 0x010fe200078e022a */
[----:B------:R-:W4:Y:S01]  /*0520*/  @P1 LDG.E.EL R77, desc[UR6][R34.64+-0x600] ;  /* 0xfffa0006224d1981 */ /* 0x000f22000c2e1900 */
[----:B------:R-:W-:Y:S01]  /*0530*/  CS2R R64, SRZ ;  /* 0x0000000000407805 */ /* 0x000fe2000001ff00 */
[----:B------:R-:W0:Y:S01]  /*0540*/  LDC.64 R48, c[0x0][0x258] ;  /* 0x00009600ff307b82 */ /* 0x000e220000000a00 */
[----:B------:R-:W-:Y:S01]  /*0550*/  IMAD.MOV.U32 R6, RZ, RZ, RZ ;  /* 0x000000ffff067224 */ /* 0x000fe200078e00ff */
[----:B------:R2:W4:Y:S01]  /*0560*/  @P1 LDG.E.128 R28, desc[UR6][R8.64] ;  /* 0x00000006081c1981 */ /* 0x000522000c1e1d00 */
[----:B-1----:R-:W-:-:S04]  /*0570*/  IMAD.WIDE R32, R51, 0x4, R32 ;  /* 0x0000000433207825 */ /* 0x002fc800078e0220 */
[----:B------:R-:W-:Y:S01]  /*0580*/  IMAD.MOV.U32 R78, RZ, RZ, RZ ;  /* 0x000000ffff4e7224 */ /* 0x000fe200078e00ff */
[----:B------:R-:W4:Y:S01]  /*0590*/  @P1 LDG.E.EL R118, desc[UR6][R32.64+-0x600] ;  /* 0xfffa000620761981 */ /* 0x000f22000c2e1900 */
[----:B------:R-:W-:Y:S02]  /*05a0*/  CS2R R104, SRZ ;  /* 0x0000000000687805 */ /* 0x000fe4000001ff00 */
[----:B------:R-:W-:Y:S02]  /*05b0*/  CS2R R72, SRZ ;  /* 0x0000000000487805 */ /* 0x000fe4000001ff00 */
[----:B------:R-:W-:Y:S01]  /*05c0*/  CS2R R74, SRZ ;  /* 0x00000000004a7805 */ /* 0x000fe2000001ff00 */
[----:B--2---:R-:W-:Y:S01]  /*05d0*/  IMAD.WIDE R8, R51, 0x4, R12 ;  /* 0x0000000433087825 */ /* 0x004fe200078e020c */
[----:B------:R-:W2:Y:S01]  /*05e0*/  @P1 LDG.E.EL R44, desc[UR6][R32.64+-0x600] ;  /* 0xfffa0006202c1981 */ /* 0x000ea2000c2e1900 */
[----:B------:R-:W1:Y:S02]  /*05f0*/  LDC.64 R12, c[0x0][0x250] ;  /* 0x00009400ff0c7b82 */ /* 0x000e640000000a00 */
[----:B------:R-:W-:Y:S01]  /*0600*/  IMAD.MOV.U32 R84, RZ, RZ, 0x3e800000 ;  /* 0x3e800000ff547424 */ /* 0x000fe200078e00ff */
[----:B------:R-:W2:Y:S05]  /*0610*/  @!P0 LDG.E.EL R76, desc[UR6][R8.64] ;  /* 0x00000006084c8981 */ /* 0x000eaa000c2e1900 */
[----:B------:R-:W0:Y:S01]  /*0620*/  S2UR UR5, SR_CgaCtaId ;  /* 0x00000000000579c3 */ /* 0x000e220000008800 */
[----:B------:R-:W2:Y:S01]  /*0630*/  @!P0 LDG.E.EL R50, desc[UR6][R8.64] ;  /* 0x0000000608328981 */ /* 0x000ea2000c2e1900 */
[----:B------:R-:W-:Y:S01]  /*0640*/  UMOV UR4, 0x400 ;  /* 0x0000040000047882 */ /* 0x000fe20000000000 */
[----:B------:R-:W-:-:S02]  /*0650*/  ULDC.64 UR8, c[0x0][0x290] ;  /* 0x0000a40000087ab9 */ /* 0x000fc40000000a00 */
[----:B------:R-:W2:Y:S04]  /*0660*/  @P1 LDG.E.EL R41, desc[UR6][R34.64+-0x600] ;  /* 0xfffa000622291981 */ /* 0x000ea8000c2e1900 */
[----:B------:R-:W2:Y:S04]  /*0670*/  @!P0 LDG.E.EL R53, desc[UR6][R8.64] ;  /* 0x0000000608358981 */ /* 0x000ea8000c2e1900 */
[----:B------:R-:W2:Y:S04]  /*0680*/  @!P0 LDG.E.EL R114, desc[UR6][R8.64] ;  /* 0x0000000608728981 */ /* 0x000ea8000c2e1900 */
[----:B------:R-:W2:Y:S04]  /*0690*/  @!P0 LDG.E.EL R98, desc[UR6][R8.64] ;  /* 0x0000000608628981 */ /* 0x000ea8000c2e1900 */
[----:B------:R-:W2:Y:S04]  /*06a0*/  @!P0 LDG.E.EL R99, desc[UR6][R8.64] ;  /* 0x0000000608638981 */ /* 0x000ea8000c2e1900 */
[----:B------:R-:W2:Y:S01]  /*06b0*/  @!P0 LDG.E.EL R25, desc[UR6][R8.64] ;  /* 0x0000000608198981 */ /* 0x000ea2000c2e1900 */
[----:B------:R-:W-:-:S03]  /*06c0*/  LOP3.LUT R0, R51, 0xffffff80, RZ, 0xc0, !PT ;  /* 0xffffff8033007812 */ /* 0x000fc600078ec0ff */
[----:B------:R0:W2:Y:S01]  /*06d0*/  @!P0 LDG.E.EL R97, desc[UR6][R8.64] ;  /* 0x0000000608618981 */ /* 0x0000a2000c2e1900 */
[----:B------:R-:W-:Y:S01]  /*06e0*/  ISETP.NE.AND P2, PT, R0, 0x100, PT ;  /* 0x000001000000780c */ /* 0x000fe20003f45270 */
[C---:B-1----:R-:W-:Y:S02]  /*06f0*/  IMAD.WIDE R12, R51.reuse, 0x4, R12 ;  /* 0x00000004330c7825 */ /* 0x042fe400078e020c */
[----:B------:R-:W2:Y:S04]  /*0700*/  @P1 LDG.E.EL R26, desc[UR6][R4.64+-0x600] ;  /* 0xfffa0006041a1981 */ /* 0x000ea8000c2e1900 */
[----:B------:R-:W2:Y:S01]  /*0710*/  @P1 LDG.E.EL R57, desc[UR6][R4.64+-0x600] ;  /* 0xfffa000604391981 */ /* 0x000ea2000c2e1900 */
[----:B0-----:R-:W0:Y:S03]  /*0720*/  LDC.64 R8, c[0x0][0x230] ;  /* 0x00008c00ff087b82 */ /* 0x001e260000000a00 */
[----:B------:R-:W2:Y:S04]  /*0730*/  @P1 LDG.E.EL R70, desc[UR6][R4.64+-0x600] ;  /* 0xfffa000604461981 */ /* 0x000ea8000c2e1900 */
[----:B------:R-:W2:Y:S04]  /*0740*/  @!P2 LDG.E.EL R69, desc[UR6][R12.64+-0x400] ;  /* 0xfffc00060c45a981 */ /* 0x000ea8000c2e1900 */
[----:B------:R-:W2:Y:S04]  /*0750*/  @!P2 LDG.E.EL R24, desc[UR6][R12.64+-0x400] ;  /* 0xfffc00060c18a981 */ /* 0x000ea8000c2e1900 */
[----:B------:R-:W2:Y:S04]  /*0760*/  @!P2 LDG.E.EL R23, desc[UR6][R12.64+-0x400] ;  /* 0xfffc00060c17a981 */ /* 0x000ea8000c2e1900 */
[----:B------:R-:W2:Y:S04]  /*0770*/  @!P2 LDG.E.EL R113, desc[UR6][R12.64+-0x400] ;  /* 0xfffc00060c71a981 */ /* 0x000ea8000c2e1900 */
[----:B------:R-:W2:Y:S04]  /*0780*/  @!P2 LDG.E.EL R71, desc[UR6][R12.64+-0x400] ;  /* 0xfffc00060c47a981 */ /* 0x000ea8000c2e1900 */
[----:B------:R-:W2:Y:S04]  /*0790*/  @!P2 LDG.E.EL R116, desc[UR6][R12.64+-0x400] ;  /* 0xfffc00060c74a981 */ /* 0x000ea8000c2e1900 */
[----:B------:R-:W2:Y:S04]  /*07a0*/  @!P2 LDG.E.EL R115, desc[UR6][R12.64+-0x400] ;  /* 0xfffc00060c73a981 */ /* 0x000ea8000c2e1900 */
[----:B------:R-:W2:Y:S04]  /*07b0*/  @P1 LDG.E.EL R81, desc[UR6][R4.64+-0x600] ;  /* 0xfffa000604511981 */ /* 0x000ea8000c2e1900 */
[----:B------:R1:W2:Y:S04]  /*07c0*/  @P1 LDG.E.EL R106, desc[UR6][R4.64+-0x600] ;  /* 0xfffa0006046a1981 */ /* 0x0002a8000c2e1900 */
[----:B------:R3:W2:Y:S01]  /*07d0*/  @!P2 LDG.E.EL R82, desc[UR6][R12.64+-0x400] ;  /* 0xfffc00060c52a981 */ /* 0x0006a2000c2e1900 */
[----:B------:R-:W-:-:S03]  /*07e0*/  IMAD.WIDE R58, R51, 0x4, R58 ;  /* 0x00000004333a7825 */ /* 0x000fc600078e023a */
[----:B------:R-:W2:Y:S01]  /*07f0*/  @P1 LDG.E.EL R83, desc[UR6][R36.64+-0x600] ;  /* 0xfffa000624531981 */ /* 0x000ea2000c2e1900 */
[----:B-1----:R-:W1:Y:S01]  /*0800*/  LDC.64 R4, c[0x0][0x238] ;  /* 0x00008e00ff047b82 */ /* 0x002e620000000a00 */
[C---:B0-----:R-:W-:Y:S02]  /*0810*/  IMAD.WIDE R8, R51.reuse, 0x4, R8 ;  /* 0x0000000433087825 */ /* 0x041fe400078e0208 */
[----:B------:R-:W2:Y:S02]  /*0820*/  @!P2 LDG.E.EL R112, desc[UR6][R58.64+-0x400] ;  /* 0xfffc00063a70a981 */ /* 0x000ea4000c2e1900 */
[C---:B---3--:R-:W-:Y:S01]  /*0830*/  IMAD.WIDE R12, R51.reuse, 0x4, R16 ;  /* 0x00000004330c7825 */ /* 0x048fe200078e0210 */
[----:B------:R-:W-:Y:S01]  /*0840*/  CS2R R16, SRZ ;  /* 0x0000000000107805 */ /* 0x000fe2000001ff00 */
[----:B------:R-:W3:Y:S04]  /*0850*/  @!P0 LDG.E.EL R93, desc[UR6][R8.64] ;  /* 0x00000006085d8981 */ /* 0x000ee8000c2e1900 */
[----:B------:R-:W3:Y:S04]  /*0860*/  @!P0 LDG.E.EL R100, desc[UR6][R12.64] ;  /* 0x000000060c648981 */ /* 0x000ee8000c2e1900 */
[----:B------:R-:W3:Y:S04]  /*0870*/  @!P0 LDG.E.EL R101, desc[UR6][R12.64] ;  /* 0x000000060c658981 */ /* 0x000ee8000c2e1900 */
[----:B------:R-:W3:Y:S04]  /*0880*/  @!P0 LDG.E.EL R96, desc[UR6][R12.64] ;  /* 0x000000060c608981 */ /* 0x000ee8000c2e1900 */
[----:B------:R-:W3:Y:S01]  /*0890*/  @!P0 LDG.E.EL R91, desc[UR6][R12.64] ;  /* 0x000000060c5b8981 */ /* 0x000ee2000c2e1900 */
[----:B-1----:R-:W-:-:S03]  /*08a0*/  IMAD.WIDE R4, R51, 0x4, R4 ;  /* 0x0000000433047825 */ /* 0x002fc600078e0204 */
[----:B------:R-:W3:Y:S04]  /*08b0*/  @!P0 LDG.E.EL R16, desc[UR6][R12.64] ;  /* 0x000000060c108981 */ /* 0x000ee8000c2e1900 */
[----:B------:R-:W3:Y:S04]  /*08c0*/  @!P0 LDG.E.EL R19, desc[UR6][R12.64] ;  /* 0x000000060c138981 */ /* 0x000ee8000c2e1900 */
[----:B------:R-:W3:Y:S04]  /*08d0*/  @!P0 LDG.E.EL R54, desc[UR6][R12.64] ;  /* 0x000000060c368981 */ /* 0x000ee8000c2e1900 */
[----:B------:R0:W3:Y:S01]  /*08e0*/  @!P0 LDG.E.EL R27, desc[UR6][R12.64] ;  /* 0x000000060c1b8981 */ /* 0x0000e2000c2e1900 */
[----:B------:R-:W-:-:S03]  /*08f0*/  IMAD.WIDE R38, R51, 0x4, R38 ;  /* 0x0000000433267825 */ /* 0x000fc600078e0226 */
[----:B------:R-:W3:Y:S04]  /*0900*/  @!P0 LDG.E.EL R95, desc[UR6][R8.64] ;  /* 0x00000006085f8981 */ /* 0x000ee8000c2e1900 */
[----:B------:R-:W3:Y:S01]  /*0910*/  @!P0 LDG.E.EL R92, desc[UR6][R8.64] ;  /* 0x00000006085c8981 */ /* 0x000ee2000c2e1900 */
[----:B0-----:R-:W-:-:S03]  /*0920*/  CS2R R12, SRZ ;  /* 0x00000000000c7805 */ /* 0x001fc6000001ff00 */
[----:B------:R-:W3:Y:S04]  /*0930*/  @!P0 LDG.E.EL R85, desc[UR6][R8.64] ;  /* 0x0000000608558981 */ /* 0x000ee8000c2e1900 */
[----:B------:R-:W3:Y:S04]  /*0940*/  @!P0 LDG.E.EL R22, desc[UR6][R8.64] ;  /* 0x0000000608168981 */ /* 0x000ee8000c2e1900 */
[----:B------:R-:W3:Y:S04]  /*0950*/  @!P0 LDG.E.EL R20, desc[UR6][R8.64] ;  /* 0x0000000608148981 */ /* 0x000ee8000c2e1900 */
[----:B------:R-:W3:Y:S04]  /*0960*/  @!P0 LDG.E.EL R18, desc[UR6][R8.64] ;  /* 0x0000000608128981 */ /* 0x000ee8000c2e1900 */
[----:B------:R0:W3:Y:S04]  /*0970*/  @!P0 LDG.E.EL R15, desc[UR6][R8.64] ;  /* 0x00000006080f8981 */ /* 0x0000e8000c2e1900 */
[----:B------:R-:W3:Y:S04]  /*0980*/  @!P0 LDG.E.EL R89, desc[UR6][R4.64] ;  /* 0x0000000604598981 */ /* 0x000ee8000c2e1900 */
[----:B------:R-:W3:Y:S01]  /*0990*/  @!P0 LDG.E.EL R88, desc[UR6][R4.64] ;  /* 0x0000000604588981 */ /* 0x000ee2000c2e1900 */
[----:B0-----:R-:W-:-:S03]  /*09a0*/  CS2R R8, SRZ ;  /* 0x0000000000087805 */ /* 0x001fc6000001ff00 */
[----:B------:R-:W3:Y:S04]  /*09b0*/  @!P0 LDG.E.EL R94, desc[UR6][R4.64] ;  /* 0x00000006045e8981 */ /* 0x000ee8000c2e1900 */
        /* <DEDUP_REMOVED lines=21> */
[----:B------:R0:W3:Y:S01]  /*0b10*/  @!P2 LDG.E.EL R66, desc[UR6][R38.64+-0x400] ;  /* 0xfffc00062642a981 */ /* 0x0000e2000c2e1900 */
[----:B------:R-:W-:-:S03]  /*0b20*/  SEL R60, R60, RZ, P1 ;  /* 0x000000ff3c3c7207 */ /* 0x000fc60000800000 */
[----:B------:R-:W3:Y:S04]  /*0b30*/  @P1 LDG.E.EL R52, desc[UR6][R36.64+-0x600] ;  /* 0xfffa000624341981 */ /* 0x000ee8000c2e1900 */
[----:B------:R-:W3:Y:S01]  /*0b40*/  @P1 LDG.E.EL R6, desc[UR6][R36.64+-0x600] ;  /* 0xfffa000624061981 */ /* 0x000ee2000c2e1900 */
[----:B0-----:R-:W-:Y:S01]  /*0b50*/  SEL R39, R55, RZ, P1 ;  /* 0x000000ff37277207 */ /* 0x001fe20000800000 */
[----:B------:R-:W-:Y:S02]  /*0b60*/  FADD R38, R60, 9.9999997473787516356e-06 ;  /* 0x3727c5ac3c267421 */ /* 0x000fe40000000000 */
[----:B------:R-:W3:Y:S02]  /*0b70*/  @P1 LDG.E.EL R78, desc[UR6][R36.64+-0x600] ;  /* 0xfffa0006244e1981 */ /* 0x000ee4000c2e1900 */
[----:B------:R-:W-:-:S02]  /*0b80*/  FADD R39, R39, 9.9999997473787516356e-06 ;  /* 0x3727c5ac27277421 */ /* 0x000fc40000000000 */
[----:B------:R-:W3:Y:S01]  /*0b90*/  @P1 LDG.E.EL R86, desc[UR6][R36.64+-0x600] ;  /* 0xfffa000624561981 */ /* 0x000ee2000c2e1900 */
[----:B------:R-:W0:Y:S03]  /*0ba0*/  MUFU.SQRT R38, R38 ;  /* 0x0000002600267308 */ /* 0x000e260000002000 */
[----:B------:R1:W3:Y:S04]  /*0bb0*/  @P1 LDG.E.EL R61, desc[UR6][R36.64+-0x600] ;  /* 0xfffa0006243d1981 */ /* 0x0002e8000c2e1900 */
[----:B------:R-:W3:Y:S01]  /*0bc0*/  @P1 LDG.E.EL R104, desc[UR6][R34.64+-0x600] ;  /* 0xfffa000622681981 */ /* 0x000ee2000c2e1900 */
[----:B------:R-:W1:Y:S03]  /*0bd0*/  MUFU.SQRT R39, R39 ;  /* 0x0000002700277308 */ /* 0x000e660000002000 */
[----:B------:R-:W3:Y:S01]  /*0be0*/  @P1 LDG.E.EL R59, desc[UR6][R34.64+-0x600] ;  /* 0xfffa0006223b1981 */ /* 0x000ee2000c2e1900 */
[----:B0-----:R-:W-:-:S03]  /*0bf0*/  FSETP.GT.AND P3, PT, R38, 8.50705917302346158658e+37, PT ;  /* 0x7e8000002600780b */ /* 0x001fc60003f64000 */
[----:B------:R-:W3:Y:S01]  /*0c00*/  @P1 LDG.E.EL R72, desc[UR6][R34.64+-0x600] ;  /* 0xfffa000622481981 */ /* 0x000ee2000c2e1900 */
[----:B------:R-:W-:-:S03]  /*0c10*/  FSETP.GEU.AND P5, PT, R38, 1.175494350822287508e-38, PT ;  /* 0x008000002600780b */ /* 0x000fc60003fae000 */
[----:B------:R-:W3:Y:S01]  /*0c20*/  @P1 LDG.E.EL R80, desc[UR6][R34.64+-0x600] ;  /* 0xfffa000622501981 */ /* 0x000ee2000c2e1900 */
[----:B-1----:R-:W-:-:S03]  /*0c30*/  FSETP.GT.AND P4, PT, R39, 8.50705917302346158658e+37, PT ;  /* 0x7e8000002700780b */ /* 0x002fc60003f84000 */
[----:B------:R-:W3:Y:S01]  /*0c40*/  @P1 LDG.E.EL R75, desc[UR6][R34.64+-0x600] ;  /* 0xfffa0006224b1981 */ /* 0x000ee2000c2e1900 */
[C---:B------:R-:W-:Y:S01]  /*0c50*/  FSETP.GEU.AND P6, PT, R39.reuse, 1.175494350822287508e-38, PT ;  /* 0x008000002700780b */ /* 0x040fe20003fce000 */
[----:B------:R-:W-:Y:S01]  /*0c60*/  @P3 FMUL R38, R38, 0.25 ;  /* 0x3e80000026263820 */ /* 0x000fe20000400000 */
[----:B------:R-:W-:Y:S01]  /*0c70*/  IMAD.MOV.U32 R55, RZ, RZ, RZ ;  /* 0x000000ffff377224 */ /* 0x000fe200078e00ff */
[----:B------:R-:W3:Y:S02]  /*0c80*/  @P1 LDG.E.EL R105, desc[UR6][R32.64+-0x600] ;  /* 0xfffa000620691981 */ /* 0x000ee4000c2e1900 */
[----:B------:R-:W-:Y:S01]  /*0c90*/  @!P5 FMUL R38, R38, 16777216 ;  /* 0x4b8000002626d820 */ /* 0x000fe20000400000 */
[----:B------:R-:W-:Y:S01]  /*0ca0*/  SHF.R.S32.HI R36, RZ, 0x15, R79 ;  /* 0x00000015ff247819 */ /* 0x000fe2000001144f */
[----:B------:R-:W3:Y:S02]  /*0cb0*/  @P1 LDG.E.EL R117, desc[UR6][R32.64+-0x600] ;  /* 0xfffa000620751981 */ /* 0x000ee4000c2e1900 */
[----:B------:R-:W-:Y:S01]  /*0cc0*/  @P4 FMUL R39, R39, 0.25 ;  /* 0x3e80000027274820 */ /* 0x000fe20000400000 */
[----:B------:R-:W-:Y:S01]  /*0cd0*/  IMAD.MOV.U32 R60, RZ, RZ, RZ ;  /* 0x000000ffff3c7224 */ /* 0x000fe200078e00ff */
[----:B------:R0:W3:Y:S02]  /*0ce0*/  @P1 LDG.E.EL R55, desc[UR6][R34.64+-0x600] ;  /* 0xfffa000622371981 */ /* 0x0000e4000c2e1900 */
[----:B------:R-:W-:Y:S01]  /*0cf0*/  @!P6 FMUL R39, R39, 16777216 ;  /* 0x4b8000002727e820 */ /* 0x000fe20000400000 */
[----:B------:R-:W-:Y:S01]  /*0d00*/  IMAD.MOV.U32 R79, RZ, RZ, RZ ;  /* 0x000000ffff4f7224 */ /* 0x000fe200078e00ff */
[----:B------:R-:W1:Y:S01]  /*0d10*/  MUFU.RCP R38, R38 ;  /* 0x0000002600267308 */ /* 0x000e620000001000 */
[----:B------:R-:W3:Y:S04]  /*0d20*/  @P1 LDG.E.EL R60, desc[UR6][R32.64+-0x600] ;  /* 0xfffa0006203c1981 */ /* 0x000ee8000c2e1900 */
[----:B------:R-:W3:Y:S01]  /*0d30*/  @P1 LDG.E.EL R73, desc[UR6][R32.64+-0x600] ;  /* 0xfffa000620491981 */ /* 0x000ee2000c2e1900 */
[----:B0-----:R-:W-:-:S02]  /*0d40*/  SGXT R35, R36, 0x1 ;  /* 0x000000012423781a */ /* 0x001fc40000000200 */
[----:B------:R-:W-:Y:S01]  /*0d50*/  LOP3.LUT R34, R3, 0x4, R10, 0xfe, !PT ;  /* 0x0000000403227812 */ /* 0x000fe200078efe0a */
[----:B------:R-:W0:Y:S01]  /*0d60*/  MUFU.RCP R39, R39 ;  /* 0x0000002700277308 */ /* 0x000e220000001000 */
[----:B------:R-:W3:Y:S02]  /*0d70*/  @P1 LDG.E.EL R74, desc[UR6][R32.64+-0x600] ;  /* 0xfffa0006204a1981 */ /* 0x000ee4000c2e1900 */
[----:B------:R-:W-:Y:S02]  /*0d80*/  LEA.HI R35, R35, R34, RZ, 0xc ;  /* 0x0000002223237211 */ /* 0x000fe400078f60ff */
[----:B------:R0:W3:Y:S01]  /*0d90*/  @P1 LDG.E.EL R79, desc[UR6][R32.64+-0x600] ;  /* 0xfffa0006204f1981 */ /* 0x0000e2000c2e1900 */
[C---:B------:R-:W-:Y:S01]  /*0da0*/  FSEL R36, R84.reuse, 1, P4 ;  /* 0x3f80000054247808 */ /* 0x040fe20002000000 */
[----:B------:R-:W-:Y:S01]  /*0db0*/  IMAD.MOV.U32 R0, RZ, RZ, RZ ;  /* 0x000000ffff007224 */ /* 0x000fe200078e00ff */
[----:B------:R-:W-:Y:S01]  /*0dc0*/  LOP3.LUT R35, R35, 0xfffff000, RZ, 0xc0, !PT ;  /* 0xfffff00023237812 */ /* 0x000fe200078ec0ff */
[----:B------:R-:W-:Y:S01]  /*0dd0*/  IMAD.MOV.U32 R2, RZ, RZ, RZ ;  /* 0x000000ffff027224 */ /* 0x000fe200078e00ff */
[----:B0-----:R-:W-:Y:S01]  /*0de0*/  FSEL R33, R84, 1, P3 ;  /* 0x3f80000054217808 */ /* 0x001fe20001800000 */
[----:B------:R-:W-:-:S04]  /*0df0*/  IMAD.WIDE R48, R51, 0x4, R48 ;  /* 0x0000000433307825 */ /* 0x000fc800078e0230 */
[----:B------:R-:W-:Y:S01]  /*0e00*/  @!P6 FMUL R36, R36, 16777216 ;  /* 0x4b8000002424e820 */ /* 0x000fe20000400000 */
[----:B------:R-:W-:Y:S01]  /*0e10*/  @!P5 FMUL R33, R33, 16777216 ;  /* 0x4b8000002121d820 */ /* 0x000fe20000400000 */
[----:B------:R-:W-:Y:S01]  /*0e20*/  IMAD.IADD R34, R34, 0x1, -R35 ;  /* 0x0000000122227824 */ /* 0x000fe200078e0a23 */
[----:B------:R-:W3:Y:S02]  /*0e30*/  @!P2 LDG.E.EL R4, desc[UR6][R48.64+-0x400] ;  /* 0xfffc00063004a981 */ /* 0x000ee4000c2e1900 */
[----:B-1----:R-:W-:Y:S01]  /*0e40*/  FMUL R32, R38, R33 ;  /* 0x0000002126207220 */ /* 0x002fe20000400000 */
[----:B------:R-:W-:Y:S01]  /*0e50*/  FMUL R38, R39, R36 ;  /* 0x0000002427267220 */ /* 0x000fe20000400000 */
[----:B------:R-:W3:Y:S01]  /*0e60*/  @!P2 LDG.E.EL R0, desc[UR6][R48.64+-0x400] ;  /* 0xfffc00063000a981 */ /* 0x000ee2000c2e1900 */
[----:B-----5:R-:W-:Y:S01]  /*0e70*/  SEL R36, R120, RZ, P1 ;  /* 0x000000ff78247207 */ /* 0x020fe20000800000 */
[----:B------:R-:W-:Y:S01]  /*0e80*/  IMAD R120, R47, 0x100000, R34 ;  /* 0x001000002f787824 */ /* 0x000fe200078e0222 */
[----:B----4-:R-:W-:Y:S01]  /*0e90*/  SEL R31, R31, RZ, P1 ;  /* 0x000000ff1f1f7207 */ /* 0x010fe20000800000 */
[----:B------:R-:W4:Y:S01]  /*0ea0*/  @!P2 LDG.E.EL R107, desc[UR6][R48.64+-0x400] ;  /* 0xfffc0006306ba981 */ /* 0x000f22000c2e1900 */
[----:B--2---:R-:W-:-:S03]  /*0eb0*/  SEL R76, R76, RZ, !P0 ;  /* 0x000000ff4c4c7207 */ /* 0x004fc60004000000 */
[----:B------:R-:W2:Y:S01]  /*0ec0*/  @!P2 LDG.E.EL R109, desc[UR6][R48.64+-0x400] ;  /* 0xfffc0006306da981 */ /* 0x000ea2000c2e1900 */
[----:B------:R-:W-:-:S03]  /*0ed0*/  SEL R34, R119, RZ, P1 ;  /* 0x000000ff77227207 */ /* 0x000fc60000800000 */
[----:B------:R-:W5:Y:S01]  /*0ee0*/  @!P2 LDG.E.EL R2, desc[UR6][R48.64+-0x400] ;  /* 0xfffc00063002a981 */ /* 0x000f62000c2e1900 */
[----:B------:R-:W-:-:S03]  /*0ef0*/  SEL R33, R30, RZ, P1 ;  /* 0x000000ff1e217207 */ /* 0x000fc60000800000 */
[----:B------:R-:W2:Y:S04]  /*0f00*/  @!P2 LDG.E.EL R9, desc[UR6][R48.64+-0x400] ;  /* 0xfffc00063009a981 */ /* 0x000ea8000c2e1900 */
[----:B------:R-:W2:Y:S04]  /*0f10*/  @!P2 LDG.E.EL R62, desc[UR6][R48.64+-0x400] ;  /* 0xfffc0006303ea981 */ /* 0x000ea8000c2e1900 */
[----:B------:R0:W2:Y:S01]  /*0f20*/  @!P2 LDG.E.EL R64, desc[UR6][R48.64+-0x400] ;  /* 0xfffc00063040a981 */ /* 0x0000a2000c2e1900 */
[----:B------:R-:W-:Y:S01]  /*0f30*/  FADD R31, R31, -R36 ;  /* 0x800000241f1f7221 */ /* 0x000fe20000000000 */
[----:B------:R-:W-:Y:S01]  /*0f40*/  FADD R121, R76, 9.9999997473787516356e-06 ;  /* 0x3727c5ac4c797421 */ /* 0x000fe20000000000 */
[----:B------:R-:W-:Y:S01]  /*0f50*/  FADD R33, R33, -R34 ;  /* 0x8000002221217221 */ /* 0x000fe20000000000 */
[----:B0-----:R-:W0:Y:S01]  /*0f60*/  LDC.64 R48, c[0x0][0x240] ;  /* 0x00009000ff307b82 */ /* 0x001e220000000a00 */
[----:B------:R-:W-:Y:S01]  /*0f70*/  SEL R34, R77, RZ, P1 ;  /* 0x000000ff4d227207 */ /* 0x000fe20000800000 */
[----:B------:R-:W-:Y:S01]  /*0f80*/  FMUL R31, R38, R31 ;  /* 0x0000001f261f7220 */ /* 0x000fe20000400000 */
[----:B------:R-:W-:Y:S01]  /*0f90*/  SEL R35, R118, RZ, P1 ;  /* 0x000000ff76237207 */ /* 0x000fe20000800000 */
[----:B------:R-:W-:Y:S01]  /*0fa0*/  IMAD R30, R47, -0x80000, R120 ;  /* 0xfff800002f1e7824 */ /* 0x000fe200078e0278 */
[----:B------:R-:W1:Y:S03]  /*0fb0*/  MUFU.SQRT R121, R121 ;  /* 0x0000007900797308 */ /* 0x000e660000002000 */
[----:B------:R-:W-:Y:S01]  /*0fc0*/  FFMA R118, R34, R31, R35 ;  /* 0x0000001f22767223 */ /* 0x000fe20000000023 */
[----:B------:R-:W-:Y:S01]  /*0fd0*/  IMAD.IADD R45, R30, 0x1, R45 ;  /* 0x000000011e2d7824 */ /* 0x000fe200078e022d */
[----:B------:R-:W-:-:S03]  /*0fe0*/  LEA R31, R51, 0xfff00000, 0xc ;  /* 0xfff00000331f7811 */ /* 0x000fc600078e60ff */
[----:B------:R-:W-:Y:S01]  /*0ff0*/  IMAD.WIDE R42, R45, 0x4, R42 ;  /* 0x000000042d2a7825 */ /* 0x000fe200078e022a */
[----:B------:R-:W-:-:S03]  /*1000*/  SEL R50, R50, RZ, !P0 ;  /* 0x000000ff32327207 */ /* 0x000fc60004000000 */
[C---:B------:R-:W-:Y:S02]  /*1010*/  IMAD.IADD R45, R31.reuse, 0x1, R40 ;  /* 0x000000011f2d7824 */ /* 0x040fe400078e0228 */
[----:B------:R-:W-:Y:S01]  /*1020*/  IMAD.IADD R31, R31, 0x1, R30 ;  /* 0x000000011f1f7824 */ /* 0x000fe200078e021e */
[----:B------:R-:W-:Y:S01]  /*1030*/  SEL R37, R44, RZ, P1 ;  /* 0x000000ff2c257207 */ /* 0x000fe20000800000 */
[----:B------:R-:W-:Y:S01]  /*1040*/  FMUL R119, R32, R33 ;  /* 0x0000002120777220 */ /* 0x000fe20000400000 */
[----:B------:R-:W-:Y:S01]  /*1050*/  SEL R36, R41, RZ, P1 ;  /* 0x000000ff29247207 */ /* 0x000fe20000800000 */
[----:B0-----:R-:W-:Y:S01]  /*1060*/  IMAD.WIDE R44, R45, 0x4, R48 ;  /* 0x000000042d2c7825 */ /* 0x001fe200078e0230 */
[----:B-1----:R-:W-:-:S03]  /*1070*/  FSETP.GT.AND P5, PT, R121, 8.50705917302346158658e+37, PT ;  /* 0x7e8000007900780b */ /* 0x002fc60003fa4000 */
[----:B------:R-:W-:Y:S02]  /*1080*/  IMAD.WIDE R48, R31, 0x4, R48 ;  /* 0x000000041f307825 */ /* 0x000fe400078e0230 */
[----:B------:R-:W0:Y:S02]  /*1090*/  LDC.64 R30, c[0x0][0x218] ;  /* 0x00008600ff1e7b82 */ /* 0x000e240000000a00 */
[----:B------:R-:W-:Y:S02]  /*10a0*/  IMAD R51, R51, 0x1000, R120 ;  /* 0x0000100033337824 */ /* 0x000fe400078e0278 */
[----:B------:R-:W-:Y:S01]  /*10b0*/  FADD R120, R50, 9.9999997473787516356e-06 ;  /* 0x3727c5ac32787421 */ /* 0x000fe20000000000 */
[----:B------:R-:W-:Y:S01]  /*10c0*/  FFMA R119, R36, R119, R37 ;  /* 0x0000007724777223 */ /* 0x000fe20000000025 */
[----:B------:R-:W-:Y:S02]  /*10d0*/  CS2R R36, SRZ ;  /* 0x0000000000247805 */ /* 0x000fe4000001ff00 */
[----:B------:R-:W-:-:S02]  /*10e0*/  CS2R R38, SRZ ;  /* 0x0000000000267805 */ /* 0x000fc4000001ff00 */
[C---:B------:R-:W-:Y:S01]  /*10f0*/  FSETP.GEU.AND P6, PT, R121.reuse, 1.175494350822287508e-38, PT ;  /* 0x008000007900780b */ /* 0x040fe20003fce000 */
[----:B------:R-:W1:Y:S01]  /*1100*/  MUFU.SQRT R120, R120 ;  /* 0x0000007800787308 */ /* 0x000e620000002000 */
[----:B------:R-:W-:Y:S02]  /*1110*/  LOP3.LUT R46, R46, 0xffe00000, RZ, 0xc0, !PT ;  /* 0xffe000002e2e7812 */ /* 0x000fe400078ec0ff */
[----:B------:R1:W2:Y:S01]  /*1120*/  @!P2 LDG.E.128 R36, desc[UR6][R44.64] ;  /* 0x000000062c24a981 */ /* 0x0002a2000c1e1d00 */
[----:B------:R-:W-:Y:S01]  /*1130*/  @P5 FMUL R121, R121, 0.25 ;  /* 0x3e80000079795820 */ /* 0x000fe20000400000 */
[----:B------:R-:W-:Y:S01]  /*1140*/  SEL R53, R53, RZ, !P0 ;  /* 0x000000ff35357207 */ /* 0x000fe20004000000 */
[----:B------:R-:W-:Y:S01]  /*1150*/  IMAD.IADD R46, R7, 0x1, -R46 ;  /* 0x00000001072e7824 */ /* 0x000fe200078e0a2e */
[----:B------:R-:W-:Y:S02]  /*1160*/  CS2R R32, SRZ ;  /* 0x0000000000207805 */ /* 0x000fe4000001ff00 */
[----:B------:R-:W-:-:S03]  /*1170*/  CS2R R34, SRZ ;  /* 0x0000000000227805 */ /* 0x000fc6000001ff00 */
[----:B------:R-:W-:Y:S01]  /*1180*/  @!P6 FMUL R121, R121, 16777216 ;  /* 0x4b8000007979e820 */ /* 0x000fe20000400000 */
[----:B------:R-:W-:Y:S02]  /*1190*/  IMAD R77, R47, 0x100000, R46 ;  /* 0x001000002f4d7824 */ /* 0x000fe400078e022e */
[----:B------:R-:W-:Y:S01]  /*11a0*/  FADD R53, R53, 9.9999997473787516356e-06 ;  /* 0x3727c5ac35357421 */ /* 0x000fe20000000000 */
[----:B-1----:R-:W-:Y:S02]  /*11b0*/  CS2R R44, SRZ ;  /* 0x00000000002c7805 */ /* 0x002fe4000001ff00 */
[C---:B------:R-:W-:Y:S02]  /*11c0*/  FSETP.GT.AND P3, PT, R120.reuse, 8.50705917302346158658e+37, PT ;  /* 0x7e8000007800780b */ /* 0x040fe40003f64000 */
[----:B------:R-:W-:Y:S01]  /*11d0*/  CS2R R46, SRZ ;  /* 0x00000000002e7805 */ /* 0x000fe2000001ff00 */
[----:B------:R1:W2:Y:S01]  /*11e0*/  @P1 LDG.E.128 R32, desc[UR6][R42.64] ;  /* 0x000000062a201981 */ /* 0x0002a2000c1e1d00 */
[----:B0-----:R-:W-:Y:S01]  /*11f0*/  IMAD.WIDE R76, R77, 0x4, R30 ;  /* 0x000000044d4c7825 */ /* 0x001fe200078e021e */
[----:B------:R-:W-:Y:S01]  /*1200*/  MUFU.RCP R121, R121 ;  /* 0x0000007900797308 */ /* 0x000fe20000001000 */
[----:B------:R-:W-:-:S02]  /*1210*/  FSETP.GEU.AND P4, PT, R120, 1.175494350822287508e-38, PT ;  /* 0x008000007800780b */ /* 0x000fc40003f8e000 */
[----:B------:R-:W-:Y:S01]  /*1220*/  IMAD.MOV.U32 R40, RZ, RZ, RZ ;  /* 0x000000ffff287224 */ /* 0x000fe200078e00ff */
[----:B------:R0:W2:Y:S01]  /*1230*/  @!P0 LDG.E.128 R44, desc[UR6][R76.64] ;  /* 0x000000064c2c8981 */ /* 0x0000a2000c1e1d00 */
[----:B------:R-:W-:Y:S01]  /*1240*/  IMAD.MOV.U32 R41, RZ, RZ, RZ ;  /* 0x000000ffff297224 */ /* 0x000fe200078e00ff */
[----:B-1----:R-:W-:Y:S02]  /*1250*/  CS2R R42, SRZ ;  /* 0x00000000002a7805 */ /* 0x002fe4000001ff00 */
[----:B------:R-:W1:Y:S01]  /*1260*/  MUFU.SQRT R53, R53 ;  /* 0x0000003500357308 */ /* 0x000e620000002000 */
[----:B------:R-:W-:Y:S01]  /*1270*/  IMAD.WIDE R30, R51, 0x4, R30 ;  /* 0x00000004331e7825 */ /* 0x000fe200078e021e */
[----:B------:R-:W-:Y:S02]  /*1280*/  CS2R R50, SRZ ;  /* 0x0000000000327805 */ /* 0x000fe4000001ff00 */
[----:B0-----:R-:W-:Y:S01]  /*1290*/  FSEL R76, R84, 1, P5 ;  /* 0x3f800000544c7808 */ /* 0x001fe20002800000 */
[----:B------:R0:W2:Y:S01]  /*12a0*/  @!P2 LDG.E.128 R40, desc[UR6][R48.64] ;  /* 0x000000063028a981 */ /* 0x0000a2000c1e1d00 */
[----:B------:R-:W-:Y:S01]  /*12b0*/  @P3 FMUL R120, R120, 0.25 ;  /* 0x3e80000078783820 */ /* 0x000fe20000400000 */
[----:B------:R-:W-:-:S02]  /*12c0*/  SEL R114, R114, RZ, !P0 ;  /* 0x000000ff72727207 */ /* 0x000fc40004000000 */
[----:B------:R-:W-:Y:S01]  /*12d0*/  @!P6 FMUL R76, R76, 16777216 ;  /* 0x4b8000004c4ce820 */ /* 0x000fe20000400000 */
[----:B------:R-:W-:Y:S02]  /*12e0*/  SEL R98, R98, RZ, !P0 ;  /* 0x000000ff62627207 */ /* 0x000fe40004000000 */
[----:B0-----:R-:W-:Y:S01]  /*12f0*/  CS2R R48, SRZ ;  /* 0x0000000000307805 */ /* 0x001fe2000001ff00 */
[----:B------:R-:W-:Y:S02]  /*1300*/  @!P4 FMUL R120, R120, 16777216 ;  /* 0x4b8000007878c820 */ /* 0x000fe40000400000 */
[----:B------:R-:W-:-:S03]  /*1310*/  FADD R98, R98, 9.9999997473787516356e-06 ;  /* 0x3727c5ac62627421 */ /* 0x000fc60000000000 */
[----:B------:R0:W2:Y:S01]  /*1320*/  @!P0 LDG.E.128 R48, desc[UR6][R30.64] ;  /* 0x000000061e308981 */ /* 0x0000a2000c1e1d00 */
[C---:B-1----:R-:W-:Y:S02]  /*1330*/  FSETP.GT.AND P5, PT, R53.reuse, 8.50705917302346158658e+37, PT ;  /* 0x7e8000003500780b */ /* 0x042fe40003fa4000 */
[----:B------:R-:W-:Y:S01]  /*1340*/  MUFU.SQRT R98, R98 ;  /* 0x0000006200627308 */ /* 0x000fe20000002000 */
[----:B------:R-:W-:Y:S01]  /*1350*/  FSETP.GEU.AND P6, PT, R53, 1.175494350822287508e-38, PT ;  /* 0x008000003500780b */ /* 0x000fe20003fce000 */
[----:B0-----:R-:W-:Y:S01]  /*1360*/  FMUL R30, R121, R76 ;  /* 0x0000004c791e7220 */ /* 0x001fe20000400000 */
[----:B------:R-:W-:-:S05]  /*1370*/  FADD R76, R114, 9.9999997473787516356e-06 ;  /* 0x3727c5ac724c7421 */ /* 0x000fca0000000000 */
[----:B------:R-:W0:Y:S01]  /*1380*/  MUFU.RCP R31, R120 ;  /* 0x00000078001f7308 */ /* 0x000e220000001000 */
[----:B------:R-:W-:-:S07]  /*1390*/  FSEL R114, R84, 1, P3 ;  /* 0x3f80000054727808 */ /* 0x000fce0001800000 */
[----:B------:R-:W1:Y:S01]  /*13a0*/  MUFU.SQRT R76, R76 ;  /* 0x0000004c004c7308 */ /* 0x000e620000002000 */
[----:B------:R-:W-:Y:S01]  /*13b0*/  @!P4 FMUL R114, R114, 16777216 ;  /* 0x4b8000007272c820 */ /* 0x000fe20000400000 */
[----:B------:R-:W-:Y:S01]  /*13c0*/  @P5 FMUL R53, R53, 0.25 ;  /* 0x3e80000035355820 */ /* 0x000fe20000400000 */
[----:B------:R-:W-:-:S03]  /*13d0*/  SEL R99, R99, RZ, !P0 ;  /* 0x000000ff63637207 */ /* 0x000fc60004000000 */
[----:B------:R-:W-:Y:S01]  /*13e0*/  @!P6 FMUL R53, R53, 16777216 ;  /* 0x4b8000003535e820 */ /* 0x000fe20000400000 */
[----:B0-----:R-:W-:Y:S01]  /*13f0*/  FMUL R31, R31, R114 ;  /* 0x000000721f1f7220 */ /* 0x001fe20000400000 */
[----:B------:R-:W-:Y:S01]  /*1400*/  FSEL R114, R84, 1, P5 ;  /* 0x3f80000054727808 */ /* 0x000fe20002800000 */
[----:B------:R-:W-:Y:S01]  /*1410*/  FADD R99, R99, 9.9999997473787516356e-06 ;  /* 0x3727c5ac63637421 */ /* 0x000fe20000000000 */
[----:B------:R-:W-:Y:S02]  /*1420*/  FSETP.GT.AND P5, PT, R98, 8.50705917302346158658e+37, PT ;  /* 0x7e8000006200780b */ /* 0x000fe40003fa4000 */
[----:B-1----:R-:W-:Y:S01]  /*1430*/  FSETP.GT.AND P3, PT, R76, 8.50705917302346158658e+37, PT ;  /* 0x7e8000004c00780b */ /* 0x002fe20003f64000 */
[----:B------:R-:W-:Y:S01]  /*1440*/  @!P6 FMUL R114, R114, 16777216 ;  /* 0x4b8000007272e820 */ /* 0x000fe20000400000 */
[----:B------:R-:W0:Y:S01]  /*1450*/  MUFU.RCP R53, R53 ;  /* 0x0000003500357308 */ /* 0x000e220000001000 */
[----:B------:R-:W-:Y:S02]  /*1460*/  FSETP.GEU.AND P4, PT, R76, 1.175494350822287508e-38, PT ;  /* 0x008000004c00780b */ /* 0x000fe40003f8e000 */
[----:B------:R-:W-:-:S05]  /*1470*/  FSETP.GEU.AND P6, PT, R98, 1.175494350822287508e-38, PT ;  /* 0x008000006200780b */ /* 0x000fca0003fce000 */
[----:B------:R-:W1:Y:S01]  /*1480*/  MUFU.SQRT R99, R99 ;  /* 0x0000006300637308 */ /* 0x000e620000002000 */
[----:B------:R-:W-:Y:S01]  /*1490*/  SEL R25, R25, RZ, !P0 ;  /* 0x000000ff19197207 */ /* 0x000fe20004000000 */
[----:B------:R-:W-:Y:S01]  /*14a0*/  @P5 FMUL R98, R98, 0.25 ;  /* 0x3e80000062625820 */ /* 0x000fe20000400000 */
[----:B------:R-:W-:Y:S01]  /*14b0*/  @P3 FMUL R76, R76, 0.25 ;  /* 0x3e8000004c4c3820 */ /* 0x000fe20000400000 */
[----:B------:R-:W-:Y:S02]  /*14c0*/  SEL R97, R97, RZ, !P0 ;  /* 0x000000ff61617207 */ /* 0x000fe40004000000 */
[----:B------:R-:W-:Y:S01]  /*14d0*/  FADD R77, R25, 9.9999997473787516356e-06 ;  /* 0x3727c5ac194d7421 */ /* 0x000fe20000000000 */
[----:B------:R-:W-:Y:S01]  /*14e0*/  @!P4 FMUL R76, R76, 16777216 ;  /* 0x4b8000004c4cc820 */ /* 0x000fe20000400000 */
[----:B------:R-:W-:Y:S01]  /*14f0*/  @!P6 FMUL R98, R98, 16777216 ;  /* 0x4b8000006262e820 */ /* 0x000fe20000400000 */
[----:B0-----:R-:W-:Y:S01]  /*1500*/  FMUL R25, R53, R114 ;  /* 0x0000007235197220 */ /* 0x001fe20000400000 */
[----:B------:R-:W-:Y:S01]  /*1510*/  FSEL R114, R84, 1, P3 ;  /* 0x3f80000054727808 */ /* 0x000fe20001800000 */
[----:B------:R-:W-:Y:S01]  /*1520*/  FADD R97, R97, 9.9999997473787516356e-06 ;  /* 0x3727c5ac61617421 */ /* 0x000fe20000000000 */
[----:B------:R-:W0:Y:S01]  /*1530*/  MUFU.RCP R53, R76 ;  /* 0x0000004c00357308 */ /* 0x000e220000001000 */
[----:B-1----:R-:W-:-:S02]  /*1540*/  FSETP.GT.AND P3, PT, R99, 8.50705917302346158658e+37, PT ;  /* 0x7e8000006300780b */ /* 0x002fc40003f64000 */
[----:B------:R-:W-:Y:S01]  /*1550*/  @!P4 FMUL R114, R114, 16777216 ;  /* 0x4b8000007272c820 */ /* 0x000fe20000400000 */
[----:B------:R-:W-:-:S04]  /*1560*/  FSETP.GEU.AND P4, PT, R99, 1.175494350822287508e-38, PT ;  /* 0x008000006300780b */ /* 0x000fc80003f8e000 */
[----:B------:R-:W1:Y:S01]  /*1570*/  MUFU.RCP R98, R98 ;  /* 0x0000006200627308 */ /* 0x000e620000001000 */
[----:B------:R-:W-:-:S07]  /*1580*/  FSEL R121, R84, 1, P5 ;  /* 0x3f80000054797808 */ /* 0x000fce0002800000 */
[----:B------:R-:W1:Y:S08]  /*1590*/  MUFU.SQRT R77, R77 ;  /* 0x0000004d004d7308 */ /* 0x000e700000002000 */
[----:B------:R-:W1:Y:S01]  /*15a0*/  MUFU.SQRT R97, R97 ;  /* 0x0000006100617308 */ /* 0x000e620000002000 */
[----:B------:R-:W-:Y:S01]  /*15b0*/  @!P6 FMUL R121, R121, 16777216 ;  /* 0x4b8000007979e820 */ /* 0x000fe20000400000 */
[----:B------:R-:W-:Y:S01]  /*15c0*/  SEL R69, R69, RZ, !P2 ;  /* 0x000000ff45457207 */ /* 0x000fe20005000000 */
[----:B------:R-:W-:Y:S01]  /*15d0*/  @P3 FMUL R99, R99, 0.25 ;  /* 0x3e80000063633820 */ /* 0x000fe20000400000 */
[----:B0-----:R-:W-:Y:S01]  /*15e0*/  FMUL R53, R53, R114 ;  /* 0x0000007235357220 */ /* 0x001fe20000400000 */
[----:B------:R-:W-:Y:S01]  /*15f0*/  SEL R114, R24, RZ, !P2 ;  /* 0x000000ff18727207 */ /* 0x000fe20005000000 */
[----:B-1----:R-:W-:Y:S01]  /*1600*/  FMUL R24, R98, R121 ;  /* 0x0000007962187220 */ /* 0x002fe20000400000 */
[----:B------:R-:W-:Y:S01]  /*1610*/  @!P4 FMUL R99, R99, 16777216 ;  /* 0x4b8000006363c820 */ /* 0x000fe20000400000 */
[----:B------:R-:W-:Y:S01]  /*1620*/  FSEL R76, R84, 1, P3 ;  /* 0x3f800000544c7808 */ /* 0x000fe20001800000 */
[----:B------:R-:W-:Y:S01]  /*1630*/  FADD R98, R69, 9.9999997473787516356e-06 ;  /* 0x3727c5ac45627421 */ /* 0x000fe20000000000 */
[----:B------:R-:W-:-:S02]  /*1640*/  FSETP.GT.AND P5, PT, R77, 8.50705917302346158658e+37, PT ;  /* 0x7e8000004d00780b */ /* 0x000fc40003fa4000 */
[----:B------:R-:W-:Y:S02]  /*1650*/  FSETP.GEU.AND P6, PT, R77, 1.175494350822287508e-38, PT ;  /* 0x008000004d00780b */ /* 0x000fe40003fce000 */
[C---:B------:R-:W-:Y:S01]  /*1660*/  FSETP.GT.AND P3, PT, R97.reuse, 8.50705917302346158658e+37, PT ;  /* 0x7e8000006100780b */ /* 0x040fe20003f64000 */
[----:B------:R-:W-:Y:S01]  /*1670*/  @!P4 FMUL R76, R76, 16777216 ;  /* 0x4b8000004c4cc820 */ /* 0x000fe20000400000 */
[----:B------:R-:W0:Y:S01]  /*1680*/  MUFU.RCP R99, R99 ;  /* 0x0000006300637308 */ /* 0x000e220000001000 */
[----:B------:R-:W-:Y:S01]  /*1690*/  FSETP.GEU.AND P4, PT, R97, 1.175494350822287508e-38, PT ;  /* 0x008000006100780b */ /* 0x000fe20003f8e000 */
[----:B------:R-:W-:-:S06]  /*16a0*/  FADD R114, R114, 9.9999997473787516356e-06 ;  /* 0x3727c5ac72727421 */ /* 0x000fcc0000000000 */
[----:B------:R-:W1:Y:S01]  /*16b0*/  MUFU.SQRT R98, R98 ;  /* 0x0000006200627308 */ /* 0x000e620000002000 */
[----:B------:R-:W-:Y:S02]  /*16c0*/  @P5 FMUL R77, R77, 0.25 ;  /* 0x3e8000004d4d5820 */ /* 0x000fe40000400000 */
[----:B------:R-:W-:Y:S01]  /*16d0*/  @P3 FMUL R97, R97, 0.25 ;  /* 0x3e80000061613820 */ /* 0x000fe20000400000 */
[----:B------:R-:W-:-:S04]  /*16e0*/  SEL R23, R23, RZ, !P2 ;  /* 0x000000ff17177207 */ /* 0x000fc80005000000 */
[----:B------:R-:W3:Y:S01]  /*16f0*/  MUFU.SQRT R114, R114 ;  /* 0x0000007200727308 */ /* 0x000ee20000002000 */
[----:B------:R-:W-:Y:S01]  /*1700*/  @!P6 FMUL R77, R77, 16777216 ;  /* 0x4b8000004d4de820 */ /* 0x000fe20000400000 */
[----:B------:R-:W-:Y:S01]  /*1710*/  @!P4 FMUL R97, R97, 16777216 ;  /* 0x4b8000006161c820 */ /* 0x000fe20000400000 */
[----:B------:R-:W-:Y:S01]  /*1720*/  FSEL R120, R84, 1, P3 ;  /* 0x3f80000054787808 */ /* 0x000fe20001800000 */
[----:B0-----:R-:W-:Y:S01]  /*1730*/  FMUL R69, R99, R76 ;  /* 0x0000004c63457220 */ /* 0x001fe20000400000 */
[----:B------:R-:W-:Y:S01]  /*1740*/  FADD R99, R23, 9.9999997473787516356e-06 ;  /* 0x3727c5ac17637421 */ /* 0x000fe20000000000 */
[----:B-1----:R-:W-:Y:S02]  /*1750*/  FSETP.GT.AND P3, PT, R98, 8.50705917302346158658e+37, PT ;  /* 0x7e8000006200780b */ /* 0x002fe40003f64000 */
[----:B------:R-:W0:Y:S01]  /*1760*/  MUFU.RCP R77, R77 ;  /* 0x0000004d004d7308 */ /* 0x000e220000001000 */
[----:B------:R-:W-:Y:S01]  /*1770*/  @!P4 FMUL R120, R120, 16777216 ;  /* 0x4b8000007878c820 */ /* 0x000fe20000400000 */
[----:B------:R-:W-:-:S02]  /*1780*/  FSETP.GEU.AND P4, PT, R98, 1.175494350822287508e-38, PT ;  /* 0x008000006200780b */ /* 0x000fc40003f8e000 */
[----:B------:R-:W-:-:S04]  /*1790*/  FSEL R76, R84, 1, P5 ;  /* 0x3f800000544c7808 */ /* 0x000fc80002800000 */
[----:B------:R-:W1:Y:S01]  /*17a0*/  MUFU.RCP R97, R97 ;  /* 0x0000006100617308 */ /* 0x000e620000001000 */
[----:B------:R-:W-:Y:S02]  /*17b0*/  SEL R113, R113, RZ, !P2 ;  /* 0x000000ff71717207 */ /* 0x000fe40005000000 */
[----:B---3--:R-:W-:Y:S01]  /*17c0*/  FSETP.GT.AND P5, PT, R114, 8.50705917302346158658e+37, PT ;  /* 0x7e8000007200780b */ /* 0x008fe20003fa4000 */
[----:B------:R-:W-:-:S04]  /*17d0*/  @!P6 FMUL R76, R76, 16777216 ;  /* 0x4b8000004c4ce820 */ /* 0x000fc80000400000 */
[----:B------:R-:W3:Y:S01]  /*17e0*/  MUFU.SQRT R99, R99 ;  /* 0x0000006300637308 */ /* 0x000ee20000002000 */
[----:B------:R-:W-:Y:S01]  /*17f0*/  FSETP.GEU.AND P6, PT, R114, 1.175494350822287508e-38, PT ;  /* 0x008000007200780b */ /* 0x000fe20003fce000 */
[----:B------:R-:W-:Y:S01]  /*1800*/  FADD R113, R113, 9.9999997473787516356e-06 ;  /* 0x3727c5ac71717421 */ /* 0x000fe20000000000 */
[----:B------:R-:W-:Y:S01]  /*1810*/  @P3 FMUL R98, R98, 0.25 ;  /* 0x3e80000062623820 */ /* 0x000fe20000400000 */
[----:B0-----:R-:W-:-:S03]  /*1820*/  FMUL R23, R77, R76 ;  /* 0x0000004c4d177220 */ /* 0x001fc60000400000 */
[----:B------:R-:W-:Y:S01]  /*1830*/  @!P4 FMUL R98, R98, 16777216 ;  /* 0x4b8000006262c820 */ /* 0x000fe20000400000 */
[----:B------:R-:W0:Y:S01]  /*1840*/  MUFU.SQRT R113, R113 ;  /* 0x0000007100717308 */ /* 0x000e220000002000 */
[----:B-1----:R-:W-:Y:S01]  /*1850*/  FMUL R76, R97, R120 ;  /* 0x00000078614c7220 */ /* 0x002fe20000400000 */
[----:B------:R-:W-:Y:S01]  /*1860*/  FSEL R120, R84, 1, P5 ;  /* 0x3f80000054787808 */ /* 0x000fe20002800000 */
[----:B------:R-:W-:Y:S01]  /*1870*/  @P5 FMUL R114, R114, 0.25 ;  /* 0x3e80000072725820 */ /* 0x000fe20000400000 */
[----:B---3--:R-:W-:-:S04]  /*1880*/  FSETP.GT.AND P5, PT, R99, 8.50705917302346158658e+37, PT ;  /* 0x7e8000006300780b */ /* 0x008fc80003fa4000 */
[----:B------:R-:W1:Y:S01]  /*1890*/  MUFU.RCP R98, R98 ;  /* 0x0000006200627308 */ /* 0x000e620000001000 */
[----:B------:R-:W-:Y:S01]  /*18a0*/  @!P6 FMUL R114, R114, 16777216 ;  /* 0x4b8000007272e820 */ /* 0x000fe20000400000 */
[----:B------:R-:W-:Y:S01]  /*18b0*/  @!P6 FMUL R120, R120, 16777216 ;  /* 0x4b8000007878e820 */ /* 0x000fe20000400000 */
[----:B------:R-:W-:Y:S02]  /*18c0*/  FSETP.GEU.AND P6, PT, R99, 1.175494350822287508e-38, PT ;  /* 0x008000006300780b */ /* 0x000fe40003fce000 */
[----:B------:R-:W-:-:S03]  /*18d0*/  FSEL R97, R84, 1, P3 ;  /* 0x3f80000054617808 */ /* 0x000fc60001800000 */
[----:B------:R3:W-:Y:S02]  /*18e0*/  MUFU.RCP R77, R114 ;  /* 0x00000072004d7308 */ /* 0x0007e40000001000 */
[----:B------:R-:W-:Y:S01]  /*18f0*/  @!P4 FMUL R97, R97, 16777216 ;  /* 0x4b8000006161c820 */ /* 0x000fe20000400000 */
[----:B0-----:R-:W-:Y:S01]  /*1900*/  FSETP.GT.AND P4, PT, R113, 8.50705917302346158658e+37, PT ;  /* 0x7e8000007100780b */ /* 0x001fe20003f84000 */
[----:B------:R-:W-:Y:S01]  /*1910*/  @P5 FMUL R99, R99, 0.25 ;  /* 0x3e80000063635820 */ /* 0x000fe20000400000 */
[----:B------:R-:W-:Y:S02]  /*1920*/  FSETP.GEU.AND P3, PT, R113, 1.175494350822287508e-38, PT ;  /* 0x008000007100780b */ /* 0x000fe40003f6e000 */
[----:B---3--:R-:W-:Y:S01]  /*1930*/  SEL R114, R71, RZ, !P2 ;  /* 0x000000ff47727207 */ /* 0x008fe20005000000 */
[----:B-1----:R-:W-:Y:S01]  /*1940*/  FMUL R71, R98, R97 ;  /* 0x0000006162477220 */ /* 0x002fe20000400000 */
[----:B------:R-:W-:-:S03]  /*1950*/  @!P6 FMUL R99, R99, 16777216 ;  /* 0x4b8000006363e820 */ /* 0x000fc60000400000 */
[----:B------:R-:W-:Y:S01]  /*1960*/  FADD R98, R114, 9.9999997473787516356e-06 ;  /* 0x3727c5ac72627421 */ /* 0x000fe20000000000 */
[----:B------:R-:W-:-:S03]  /*1970*/  SEL R114, R116, RZ, !P2 ;  /* 0x000000ff74727207 */ /* 0x000fc60005000000 */
[----:B------:R-:W-:Y:S01]  /*1980*/  @P4 FMUL R113, R113, 0.25 ;  /* 0x3e80000071714820 */ /* 0x000fe20000400000 */
[----:B------:R-:W0:Y:S01]  /*1990*/  MUFU.RCP R99, R99 ;  /* 0x0000006300637308 */ /* 0x000e220000001000 */
[----:B------:R-:W-:Y:S02]  /*19a0*/  SEL R115, R115, RZ, !P2 ;  /* 0x000000ff73737207 */ /* 0x000fe40005000000 */
[----:B------:R-:W-:-:S05]  /*19b0*/  @!P3 FMUL R113, R113, 16777216 ;  /* 0x4b8000007171b820 */ /* 0x000fca0000400000 */
[----:B------:R-:W1:Y:S01]  /*19c0*/  MUFU.SQRT R98, R98 ;  /* 0x0000006200627308 */ /* 0x000e620000002000 */
[----:B------:R-:W-:Y:S01]  /*19d0*/  FADD R114, R114, 9.9999997473787516356e-06 ;  /* 0x3727c5ac72727421 */ /* 0x000fe20000000000 */
[----:B------:R-:W-:Y:S01]  /*19e0*/  FSEL R116, R84, 1, P5 ;  /* 0x3f80000054747808 */ /* 0x000fe20002800000 */
[----:B------:R-:W-:Y:S01]  /*19f0*/  FADD R115, R115, 9.9999997473787516356e-06 ;  /* 0x3727c5ac73737421 */ /* 0x000fe20000000000 */
[----:B------:R-:W-:-:S03]  /*1a00*/  SEL R82, R82, RZ, !P2 ;  /* 0x000000ff52527207 */ /* 0x000fc60005000000 */
[----:B------:R-:W-:Y:S01]  /*1a10*/  @!P6 FMUL R116, R116, 16777216 ;  /* 0x4b8000007474e820 */ /* 0x000fe20000400000 */
[----:B------:R-:W3:Y:S03]  /*1a20*/  MUFU.RCP R113, R113 ;  /* 0x0000007100717308 */ /* 0x000ee60000001000 */
[----:B0-----:R-:W-:Y:S01]  /*1a30*/  FMUL R97, R99, R116 ;  /* 0x0000007463617220 */ /* 0x001fe20000400000 */
[----:B------:R-:W-:-:S04]  /*1a40*/  FADD R99, R82, 9.9999997473787516356e-06 ;  /* 0x3727c5ac52637421 */ /* 0x000fc80000000000 */
[----:B------:R-:W0:Y:S01]  /*1a50*/  MUFU.SQRT R114, R114 ;  /* 0x0000007200727308 */ /* 0x000e220000002000 */
[----:B-1----:R-:W-:Y:S02]  /*1a60*/  FSETP.GT.AND P6, PT, R98, 8.50705917302346158658e+37, PT ;  /* 0x7e8000006200780b */ /* 0x002fe40003fc4000 */
[----:B------:R-:W-:-:S05]  /*1a70*/  FSEL R82, R84, 1, P4 ;  /* 0x3f80000054527808 */ /* 0x000fca0002000000 */
[----:B------:R-:W1:Y:S01]  /*1a80*/  MUFU.SQRT R115, R115 ;  /* 0x0000007300737308 */ /* 0x000e620000002000 */
[----:B------:R-:W-:Y:S01]  /*1a90*/  FSETP.GEU.AND P5, PT, R98, 1.175494350822287508e-38, PT ;  /* 0x008000006200780b */ /* 0x000fe20003fae000 */
[----:B------:R-:W-:-:S04]  /*1aa0*/  @!P3 FMUL R82, R82, 16777216 ;  /* 0x4b8000005252b820 */ /* 0x000fc80000400000 */
[----:B---3--:R-:W-:Y:S01]  /*1ab0*/  FMUL R82, R113, R82 ;  /* 0x0000005271527220 */ /* 0x008fe20000400000 */
[----:B0-----:R-:W-:Y:S01]  /*1ac0*/  FSETP.GT.AND P4, PT, R114, 8.50705917302346158658e+37, PT ;  /* 0x7e8000007200780b */ /* 0x001fe20003f84000 */
[----:B------:R-:W-:Y:S01]  /*1ad0*/  @P6 FMUL R98, R98, 0.25 ;  /* 0x3e80000062626820 */ /* 0x000fe20000400000 */
[----:B------:R-:W-:Y:S02]  /*1ae0*/  FSEL R113, R84, 1, P6 ;  /* 0x3f80000054717808 */ /* 0x000fe40003000000 */
[----:B------:R-:W-:Y:S02]  /*1af0*/  FSETP.GEU.AND P3, PT, R114, 1.175494350822287508e-38, PT ;  /* 0x008000007200780b */ /* 0x000fe40003f6e000 */
[----:B-1----:R-:W-:Y:S01]  /*1b00*/  FSETP.GT.AND P6, PT, R115, 8.50705917302346158658e+37, PT ;  /* 0x7e8000007300780b */ /* 0x002fe20003fc4000 */
[----:B------:R-:W-:Y:S01]  /*1b10*/  @!P5 FMUL R98, R98, 16777216 ;  /* 0x4b8000006262d820 */ /* 0x000fe20000400000 */
[----:B------:R-:W-:Y:S01]  /*1b20*/  @!P5 FMUL R113, R113, 16777216 ;  /* 0x4b8000007171d820 */ /* 0x000fe20000400000 */
[----:B------:R-:W-:Y:S01]  /*1b30*/  FSETP.GEU.AND P5, PT, R115, 1.175494350822287508e-38, PT ;  /* 0x008000007300780b */ /* 0x000fe20003fae000 */
[----:B------:R-:W0:Y:S03]  /*1b40*/  MUFU.SQRT R99, R99 ;  /* 0x0000006300637308 */ /* 0x000e260000002000 */
[----:B------:R-:W-:-:S05]  /*1b50*/  @P4 FMUL R114, R114, 0.25 ;  /* 0x3e80000072724820 */ /* 0x000fca0000400000 */
[----:B------:R-:W1:Y:S01]  /*1b60*/  MUFU.RCP R98, R98 ;  /* 0x0000006200627308 */ /* 0x000e620000001000 */
[----:B------:R-:W-:Y:S01]  /*1b70*/  @P6 FMUL R115, R115, 0.25 ;  /* 0x3e80000073736820 */ /* 0x000fe20000400000 */
[----:B------:R-:W-:Y:S01]  /*1b80*/  @!P3 FMUL R114, R114, 16777216 ;  /* 0x4b8000007272b820 */ /* 0x000fe20000400000 */
[----:B------:R-:W-:Y:S02]  /*1b90*/  SEL R68, R68, RZ, P1 ;  /* 0x000000ff44447207 */ /* 0x000fe40000800000 */
[----:B------:R-:W-:-:S03]  /*1ba0*/  @!P5 FMUL R115, R115, 16777216 ;  /* 0x4b8000007373d820 */ /* 0x000fc60000400000 */
[----:B------:R-:W3:Y:S01]  /*1bb0*/  MUFU.RCP R114, R114 ;  /* 0x0000007200727308 */ /* 0x000ee20000001000 */
[----:B------:R-:W-:Y:S01]  /*1bc0*/  FADD R116, R68, 9.9999997473787516356e-06 ;  /* 0x3727c5ac44747421 */ /* 0x000fe20000000000 */
[----:B------:R-:W-:Y:S02]  /*1bd0*/  FSEL R121, R84, 1, P4 ;  /* 0x3f80000054797808 */ /* 0x000fe40002000000 */
[----:B0-----:R-:W-:Y:S01]  /*1be0*/  FSETP.GT.AND P4, PT, R99, 8.50705917302346158658e+37, PT ;  /* 0x7e8000006300780b */ /* 0x001fe20003f84000 */
[----:B-1----:R-:W-:-:S03]  /*1bf0*/  FMUL R68, R98, R113 ;  /* 0x0000007162447220 */ /* 0x002fc60000400000 */
[----:B------:R-:W0:Y:S01]  /*1c00*/  MUFU.RCP R115, R115 ;  /* 0x0000007300737308 */ /* 0x000e220000001000 */
[----:B------:R-:W-:Y:S01]  /*1c10*/  SEL R98, R26, RZ, P1 ;  /* 0x000000ff1a627207 */ /* 0x000fe20000800000 */
[----:B------:R-:W-:Y:S01]  /*1c20*/  @!P3 FMUL R121, R121, 16777216 ;  /* 0x4b8000007979b820 */ /* 0x000fe20000400000 */
[----:B------:R-:W-:-:S03]  /*1c30*/  FSETP.GEU.AND P3, PT, R99, 1.175494350822287508e-38, PT ;  /* 0x008000006300780b */ /* 0x000fc60003f6e000 */
[----:B------:R-:W-:Y:S02]  /*1c40*/  FADD R98, R98, 9.9999997473787516356e-06 ;  /* 0x3727c5ac62627421 */ /* 0x000fe40000000000 */
[----:B------:R1:W0:Y:S01]  /*1c50*/  MUFU.SQRT R113, R116 ;  /* 0x0000007400717308 */ /* 0x0002220000002000 */
[----:B------:R-:W-:Y:S01]  /*1c60*/  SEL R57, R57, RZ, P1 ;  /* 0x000000ff39397207 */ /* 0x000fe20000800000 */
[----:B---3--:R-:W-:Y:S01]  /*1c70*/  FMUL R26, R114, R121 ;  /* 0x00000079721a7220 */ /* 0x008fe20000400000 */
[----:B-1----:R-:W-:-:S05]  /*1c80*/  FSEL R116, R84, 1, P6 ;  /* 0x3f80000054747808 */ /* 0x002fca0003000000 */
[----:B------:R-:W1:Y:S01]  /*1c90*/  MUFU.SQRT R98, R98 ;  /* 0x0000006200627308 */ /* 0x000e620000002000 */
[----:B------:R-:W-:Y:S01]  /*1ca0*/  FADD R114, R57, 9.9999997473787516356e-06 ;  /* 0x3727c5ac39727421 */ /* 0x000fe20000000000 */
[----:B------:R-:W-:Y:S01]  /*1cb0*/  @!P5 FMUL R116, R116, 16777216 ;  /* 0x4b8000007474d820 */ /* 0x000fe20000400000 */
[----:B------:R-:W-:-:S03]  /*1cc0*/  @P4 FMUL R99, R99, 0.25 ;  /* 0x3e80000063634820 */ /* 0x000fc60000400000 */
[----:B0-----:R-:W-:Y:S01]  /*1cd0*/  FMUL R57, R115, R116 ;  /* 0x0000007473397220 */ /* 0x001fe20000400000 */
[----:B------:R-:W-:Y:S01]  /*1ce0*/  SEL R116, R70, RZ, P1 ;  /* 0x000000ff46747207 */ /* 0x000fe20000800000 */
[----:B------:R-:W-:Y:S01]  /*1cf0*/  @!P3 FMUL R99, R99, 16777216 ;  /* 0x4b8000006363b820 */ /* 0x000fe20000400000 */
[----:B------:R-:W-:-:S03]  /*1d00*/  SEL R81, R81, RZ, P1 ;  /* 0x000000ff51517207 */ /* 0x000fc60000800000 */
[----:B------:R-:W-:Y:S01]  /*1d10*/  FADD R116, R116, 9.9999997473787516356e-06 ;  /* 0x3727c5ac74747421 */ /* 0x000fe20000000000 */
[----:B------:R0:W3:Y:S01]  /*1d20*/  MUFU.RCP R70, R99 ;  /* 0x0000006300467308 */ /* 0x0000e20000001000 */
[----:B------:R-:W-:Y:S01]  /*1d30*/  FADD R115, R81, 9.9999997473787516356e-06 ;  /* 0x3727c5ac51737421 */ /* 0x000fe20000000000 */
[----:B------:R-:W-:Y:S02]  /*1d40*/  FSEL R81, R84, 1, P4 ;  /* 0x3f80000054517808 */ /* 0x000fe40002000000 */
[----:B------:R-:W-:Y:S02]  /*1d50*/  FSETP.GT.AND P5, PT, R113, 8.50705917302346158658e+37, PT ;  /* 0x7e8000007100780b */ /* 0x000fe40003fa4000 */
[----:B-1----:R-:W-:Y:S02]  /*1d60*/  FSETP.GT.AND P4, PT, R98, 8.50705917302346158658e+37, PT ;  /* 0x7e8000006200780b */ /* 0x002fe40003f84000 */
[----:B------:R-:W1:Y:S01]  /*1d70*/  MUFU.SQRT R114, R114 ;  /* 0x0000007200727308 */ /* 0x000e620000002000 */
[----:B------:R-:W-:Y:S01]  /*1d80*/  SEL R106, R106, RZ, P1 ;  /* 0x000000ff6a6a7207 */ /* 0x000fe20000800000 */
[----:B------:R-:W-:Y:S01]  /*1d90*/  @!P3 FMUL R81, R81, 16777216 ;  /* 0x4b8000005151b820 */ /* 0x000fe20000400000 */
[----:B------:R-:W-:-:S05]  /*1da0*/  FSETP.GEU.AND P6, PT, R113, 1.175494350822287508e-38, PT ;  /* 0x008000007100780b */ /* 0x000fca0003fce000 */
[----:B------:R-:W2:Y:S01]  /*1db0*/  MUFU.SQRT R116, R116 ;  /* 0x0000007400747308 */ /* 0x000ea20000002000 */
[----:B------:R-:W-:Y:S01]  /*1dc0*/  FSETP.GEU.AND P3, PT, R98, 1.175494350822287508e-38, PT ;  /* 0x008000006200780b */ /* 0x000fe20003f6e000 */
[----:B0-----:R-:W-:Y:S01]  /*1dd0*/  FADD R99, R106, 9.9999997473787516356e-06 ;  /* 0x3727c5ac6a637421 */ /* 0x001fe20000000000 */
[----:B------:R-:W-:Y:S01]  /*1de0*/  FMUL R77, R77, R120 ;  /* 0x000000784d4d7220 */ /* 0x000fe20000400000 */
[----:B---3--:R-:W-:Y:S01]  /*1df0*/  FMUL R70, R70, R81 ;  /* 0x0000005146467220 */ /* 0x008fe20000400000 */
[C---:B------:R-:W-:Y:S01]  /*1e00*/  FSEL R120, R84.reuse, 1, P5 ;  /* 0x3f80000054787808 */ /* 0x040fe20002800000 */
[----:B------:R-:W-:Y:S01]  /*1e10*/  @P5 FMUL R113, R113, 0.25 ;  /* 0x3e80000071715820 */ /* 0x000fe20000400000 */
[----:B------:R-:W-:Y:S01]  /*1e20*/  FSEL R81, R84, 1, P4 ;  /* 0x3f80000054517808 */ /* 0x000fe20002000000 */
[----:B------:R-:W-:Y:S01]  /*1e30*/  @P4 FMUL R98, R98, 0.25 ;  /* 0x3e80000062624820 */ /* 0x000fe20000400000 */
[----:B------:R-:W0:Y:S01]  /*1e40*/  MUFU.SQRT R99, R99 ;  /* 0x0000006300637308 */ /* 0x000e220000002000 */
[----:B-1----:R-:W-:Y:S01]  /*1e50*/  FSETP.GT.AND P5, PT, R114, 8.50705917302346158658e+37, PT ;  /* 0x7e8000007200780b */ /* 0x002fe20003fa4000 */
[----:B------:R-:W-:Y:S01]  /*1e60*/  @!P6 FMUL R113, R113, 16777216 ;  /* 0x4b8000007171e820 */ /* 0x000fe20000400000 */
[----:B------:R-:W-:Y:S01]  /*1e70*/  @!P6 FMUL R120, R120, 16777216 ;  /* 0x4b8000007878e820 */ /* 0x000fe20000400000 */
[----:B--2---:R-:W-:Y:S01]  /*1e80*/  FSETP.GT.AND P4, PT, R116, 8.50705917302346158658e+37, PT ;  /* 0x7e8000007400780b */ /* 0x004fe20003f84000 */
[----:B------:R-:W-:Y:S01]  /*1e90*/  @!P3 FMUL R98, R98, 16777216 ;  /* 0x4b8000006262b820 */ /* 0x000fe20000400000 */
[----:B------:R-:W-:Y:S01]  /*1ea0*/  @!P3 FMUL R81, R81, 16777216 ;  /* 0x4b8000005151b820 */ /* 0x000fe20000400000 */
[----:B------:R-:W-:-:S02]  /*1eb0*/  FSETP.GEU.AND P6, PT, R114, 1.175494350822287508e-38, PT ;  /* 0x008000007200780b */ /* 0x000fc40003fce000 */
[----:B------:R-:W-:Y:S01]  /*1ec0*/  FSETP.GEU.AND P3, PT, R116, 1.175494350822287508e-38, PT ;  /* 0x008000007400780b */ /* 0x000fe20003f6e000 */
[----:B------:R-:W1:Y:S01]  /*1ed0*/  MUFU.RCP R113, R113 ;  /* 0x0000007100717308 */ /* 0x000e620000001000 */
[----:B------:R-:W-:-:S03]  /*1ee0*/  FSEL R121, R84, 1, P4 ;  /* 0x3f80000054797808 */ /* 0x000fc60002000000 */
[----:B------:R-:W-:-:S03]  /*1ef0*/  @P5 FMUL R114, R114, 0.25 ;  /* 0x3e80000072725820 */ /* 0x000fc60000400000 */
[----:B------:R-:W-:Y:S01]  /*1f00*/  @P4 FMUL R116, R116, 0.25 ;  /* 0x3e80000074744820 */ /* 0x000fe20000400000 */
[----:B------:R-:W2:Y:S01]  /*1f10*/  MUFU.RCP R98, R98 ;  /* 0x0000006200627308 */ /* 0x000ea20000001000 */
[----:B0-----:R-:W-:Y:S01]  /*1f20*/  FSETP.GT.AND P4, PT, R99, 8.50705917302346158658e+37, PT ;  /* 0x7e8000006300780b */ /* 0x001fe20003f84000 */
[----:B------:R-:W-:Y:S02]  /*1f30*/  @!P6 FMUL R114, R114, 16777216 ;  /* 0x4b8000007272e820 */ /* 0x000fe40000400000 */
[----:B------:R-:W-:Y:S01]  /*1f40*/  @!P3 FMUL R116, R116, 16777216 ;  /* 0x4b8000007474b820 */ /* 0x000fe20000400000 */
[----:B------:R-:W-:Y:S01]  /*1f50*/  @!P3 FMUL R121, R121, 16777216 ;  /* 0x4b8000007979b820 */ /* 0x000fe20000400000 */
[----:B------:R-:W-:Y:S02]  /*1f60*/  FSETP.GEU.AND P3, PT, R99, 1.175494350822287508e-38, PT ;  /* 0x008000006300780b */ /* 0x000fe40003f6e000 */
[----:B------:R-:W0:Y:S01]  /*1f70*/  MUFU.SQRT R115, R115 ;  /* 0x0000007300737308 */ /* 0x000e220000002000 */
[----:B-1----:R-:W-:Y:S01]  /*1f80*/  FMUL R106, R113, R120 ;  /* 0x00000078716a7220 */ /* 0x002fe20000400000 */
[----:B------:R-:W-:-:S06]  /*1f90*/  SEL R52, R52, RZ, P1 ;  /* 0x000000ff34347207 */ /* 0x000fcc0000800000 */
[----:B------:R-:W1:Y:S01]  /*1fa0*/  MUFU.RCP R114, R114 ;  /* 0x0000007200727308 */ /* 0x000e620000001000 */
[----:B------:R-:W-:Y:S01]  /*1fb0*/  @P4 FMUL R99, R99, 0.25 ;  /* 0x3e80000063634820 */ /* 0x000fe20000400000 */
[----:B--2---:R-:W-:Y:S01]  /*1fc0*/  FMUL R113, R98, R81 ;  /* 0x0000005162717220 */ /* 0x004fe20000400000 */
[----:B------:R-:W-:Y:S02]  /*1fd0*/  FSEL R81, R84, 1, P5 ;  /* 0x3f80000054517808 */ /* 0x000fe40002800000 */
[----:B------:R-:W-:Y:S01]  /*1fe0*/  SEL R29, R29, RZ, P1 ;  /* 0x000000ff1d1d7207 */ /* 0x000fe20000800000 */
[----:B------:R-:W-:Y:S02]  /*1ff0*/  @!P3 FMUL R99, R99, 16777216 ;  /* 0x4b8000006363b820 */ /* 0x000fe40000400000 */
[----:B------:R-:W-:Y:S02]  /*2000*/  @!P6 FMUL R81, R81, 16777216 ;  /* 0x4b8000005151e820 */ /* 0x000fe40000400000 */
[----:B------:R-:W-:Y:S01]  /*2010*/  FADD R52, R29, -R52 ;  /* 0x800000341d347221 */ /* 0x000fe20000000000 */
[----:B0-----:R-:W-:Y:S01]  /*2020*/  FSETP.GT.AND P5, PT, R115, 8.50705917302346158658e+37, PT ;  /* 0x7e8000007300780b */ /* 0x001fe20003fa4000 */
[----:B------:R-:W0:Y:S01]  /*2030*/  MUFU.RCP R29, R99 ;  /* 0x00000063001d7308 */ /* 0x000e220000001000 */
[----:B------:R-:W-:Y:S01]  /*2040*/  SEL R83, R83, RZ, P1 ;  /* 0x000000ff53537207 */ /* 0x000fe20000800000 */
[----:B-1----:R-:W-:Y:S01]  /*2050*/  FMUL R98, R114, R81 ;  /* 0x0000005172627220 */ /* 0x002fe20000400000 */
[----:B------:R-:W-:-:S02]  /*2060*/  SEL R114, R28, RZ, P1 ;  /* 0x000000ff1c727207 */ /* 0x000fc40000800000 */
[C---:B------:R-:W-:Y:S02]  /*2070*/  FSEL R28, R84.reuse, 1, P5 ;  /* 0x3f800000541c7808 */ /* 0x040fe40002800000 */
[----:B------:R-:W-:Y:S01]  /*2080*/  FSEL R84, R84, 1, P4 ;  /* 0x3f80000054547808 */ /* 0x000fe20002000000 */
[----:B------:R-:W-:-:S04]  /*2090*/  FADD R83, R114, -R83 ;  /* 0x8000005372537221 */ /* 0x000fc80000000000 */
[----:B------:R-:W-:Y:S01]  /*20a0*/  @!P3 FMUL R84, R84, 16777216 ;  /* 0x4b8000005454b820 */ /* 0x000fe20000400000 */
[----:B------:R-:W-:Y:S01]  /*20b0*/  FMUL R106, R106, R83 ;  /* 0x000000536a6a7220 */ /* 0x000fe20000400000 */
[----:B------:R-:W-:Y:S02]  /*20c0*/  SEL R83, R37, RZ, !P2 ;  /* 0x000000ff25537207 */ /* 0x000fe40005000000 */
[----:B0-----:R-:W-:Y:S01]  /*20d0*/  FMUL R29, R29, R84 ;  /* 0x000000541d1d7220 */ /* 0x001fe20000400000 */
[----:B------:R-:W-:Y:S01]  /*20e0*/  SEL R37, R55, RZ, P1 ;  /* 0x000000ff37257207 */ /* 0x000fe20000800000 */
[----:B------:R-:W-:Y:S01]  /*20f0*/  FMUL R52, R113, R52 ;  /* 0x0000003471347220 */ /* 0x000fe20000400000 */
[----:B------:R-:W-:Y:S02]  /*2100*/  SEL R84, R117, RZ, P1 ;  /* 0x000000ff75547207 */ /* 0x000fe40000800000 */
[----:B------:R-:W-:Y:S02]  /*2110*/  SEL R38, R38, RZ, !P2 ;  /* 0x000000ff26267207 */ /* 0x000fe40005000000 */
[----:B------:R-:W-:-:S02]  /*2120*/  SEL R99, R102, RZ, !P2 ;  /* 0x000000ff66637207 */ /* 0x000fc40005000000 */
[----:B------:R-:W-:Y:S01]  /*2130*/  SEL R108, R108, RZ, !P2 ;  /* 0x000000ff6c6c7207 */ /* 0x000fe20005000000 */
[----:B------:R-:W-:Y:S01]  /*2140*/  FFMA R37, R37, R52, R84 ;  /* 0x0000003425257223 */ /* 0x000fe20000000054 */
[----:B------:R-:W-:Y:S01]  /*2150*/  SEL R39, R39, RZ, !P2 ;  /* 0x000000ff27277207 */ /* 0x000fe20005000000 */
[----:B------:R-:W-:Y:S01]  /*2160*/  FADD R52, R38, -R99 ;  /* 0x8000006326347221 */ /* 0x000fe20000000000 */
[----:B------:R-:W-:Y:S01]  /*2170*/  SEL R110, R110, RZ, !P2 ;  /* 0x000000ff6e6e7207 */ /* 0x000fe20005000000 */
[----:B------:R-:W-:Y:S01]  /*2180*/  FADD R38, R83, -R108 ;  /* 0x8000006c53267221 */ /* 0x000fe20000000000 */
[----:B------:R-:W-:-:S03]  /*2190*/  FSETP.GEU.AND P6, PT, R115, 1.175494350822287508e-38, PT ;  /* 0x008000007300780b */ /* 0x000fc60003fce000 */
[----:B------:R-:W-:Y:S01]  /*21a0*/  FADD R39, R39, -R110 ;  /* 0x8000006e27277221 */ /* 0x000fe20000000000 */
[----:B------:R-:W-:Y:S01]  /*21b0*/  FMUL R38, R71, R38 ;  /* 0x0000002647267220 */ /* 0x000fe20000400000 */
[----:B------:R-:W-:Y:S02]  /*21c0*/  SEL R71, R0, RZ, !P2 ;  /* 0x000000ff00477207 */ /* 0x000fe40005000000 */
[----:B------:R-:W-:Y:S01]  /*21d0*/  SEL R0, R109, RZ, !P2 ;  /* 0x000000ff6d007207 */ /* 0x000fe20005000000 */
[----:B------:R-:W-:Y:S01]  /*21e0*/  FMUL R39, R82, R39 ;  /* 0x0000002752277220 */ /* 0x000fe20000400000 */
[----:B------:R-:W-:Y:S02]  /*21f0*/  SEL R111, R111, RZ, !P2 ;  /* 0x000000ff6f6f7207 */ /* 0x000fe40005000000 */
[----:B------:R-:W-:Y:S01]  /*2200*/  SEL R84, R8, RZ, !P2 ;  /* 0x000000ff08547207 */ /* 0x000fe20005000000 */
[----:B------:R-:W-:Y:S02]  /*2210*/  @P5 FMUL R115, R115, 0.25 ;  /* 0x3e80000073735820 */ /* 0x000fe40000400000 */
[----:B------:R-:W-:-:S02]  /*2220*/  FFMA R8, R0, R39, R111 ;  /* 0x0000002700087223 */ /* 0x000fc4000000006f */
[----:B------:R-:W-:Y:S01]  /*2230*/  FFMA R0, R71, R38, R84 ;  /* 0x0000002647007223 */ /* 0x000fe20000000054 */
[----:B------:R-:W-:Y:S02]  /*2240*/  @P2 FSEL R0, R37, RZ, P1 ;  /* 0x000000ff25002208 */ /* 0x000fe40000800000 */
[----:B------:R-:W-:Y:S01]  /*2250*/  SEL R37, R44, RZ, !P0 ;  /* 0x000000ff2c257207 */ /* 0x000fe20004000000 */
[----:B------:R-:W-:Y:S01]  /*2260*/  @!P6 FMUL R115, R115, 16777216 ;  /* 0x4b8000007373e820 */ /* 0x000fe20000400000 */
[----:B------:R-:W-:Y:S02]  /*2270*/  SEL R39, R46, RZ, !P0 ;  /* 0x000000ff2e277207 */ /* 0x000fe40004000000 */
[----:B------:R-:W-:Y:S02]  /*2280*/  SEL R44, R96, RZ, !P0 ;  /* 0x000000ff602c7207 */ /* 0x000fe40004000000 */
[----:B------:R-:W-:Y:S02]  /*2290*/  SEL R45, R45, RZ, !P0 ;  /* 0x000000ff2d2d7207 */ /* 0x000fe40004000000 */
[----:B------:R-:W-:-:S02]  /*22a0*/  SEL R100, R100, RZ, !P0 ;  /* 0x000000ff64647207 */ /* 0x000fc40004000000 */
[----:B------:R-:W-:Y:S01]  /*22b0*/  SEL R46, R101, RZ, !P0 ;  /* 0x000000ff652e7207 */ /* 0x000fe20004000000 */
[----:B------:R-:W-:Y:S01]  /*22c0*/  FADD R44, R39, -R44 ;  /* 0x8000002c272c7221 */ /* 0x000fe20000000000 */
[----:B------:R-:W-:Y:S02]  /*22d0*/  SEL R36, R36, RZ, !P2 ;  /* 0x000000ff24247207 */ /* 0x000fe40005000000 */
[----:B------:R-:W-:Y:S01]  /*22e0*/  SEL R55, R112, RZ, !P2 ;  /* 0x000000ff70377207 */ /* 0x000fe20005000000 */
[----:B------:R-:W0:Y:S01]  /*22f0*/  MUFU.RCP R115, R115 ;  /* 0x0000007300737308 */ /* 0x000e220000001000 */
[----:B----4-:R-:W-:Y:S01]  /*2300*/  SEL R107, R107, RZ, !P2 ;  /* 0x000000ff6b6b7207 */ /* 0x010fe20005000000 */
[----:B------:R-:W-:Y:S01]  /*2310*/  FMUL R52, R97, R52 ;  /* 0x0000003461347220 */ /* 0x000fe20000400000 */
[----:B------:R-:W-:Y:S01]  /*2320*/  SEL R90, R90, RZ, !P2 ;  /* 0x000000ff5a5a7207 */ /* 0x000fe20005000000 */
[----:B------:R-:W-:Y:S01]  /*2330*/  FADD R37, R37, -R100 ;  /* 0x8000006425257221 */ /* 0x000fe20000000000 */
[----:B------:R-:W-:Y:S01]  /*2340*/  FADD R46, R45, -R46 ;  /* 0x8000002e2d2e7221 */ /* 0x000fe20000000000 */
[----:B------:R-:W-:Y:S01]  /*2350*/  SEL R92, R92, RZ, !P0 ;  /* 0x000000ff5c5c7207 */ /* 0x000fe20004000000 */
[----:B------:R-:W-:Y:S01]  /*2360*/  FADD R36, R36, -R55 ;  /* 0x8000003724247221 */ /* 0x000fe20000000000 */
[----:B------:R-:W-:Y:S01]  /*2370*/  SEL R39, R94, RZ, !P0 ;  /* 0x000000ff5e277207 */ /* 0x000fe20004000000 */
[----:B------:R-:W-:Y:S01]  /*2380*/  FMUL R25, R25, R44 ;  /* 0x0000002c19197220 */ /* 0x000fe20000400000 */
[----:B------:R-:W-:Y:S01]  /*2390*/  SEL R55, R4, RZ, !P2 ;  /* 0x000000ff04377207 */ /* 0x000fe20005000000 */
[----:B------:R-:W-:Y:S01]  /*23a0*/  FFMA R4, R107, R52, R90 ;  /* 0x000000346b047223 */ /* 0x000fe2000000005a */
[----:B------:R-:W-:Y:S01]  /*23b0*/  FMUL R30, R30, R37 ;  /* 0x000000251e1e7220 */ /* 0x000fe20000400000 */
[----:B------:R-:W-:Y:S01]  /*23c0*/  FMUL R31, R31, R46 ;  /* 0x0000002e1f1f7220 */ /* 0x000fe20000400000 */
[----:B------:R-:W-:Y:S01]  /*23d0*/  @P2 FSEL R4, R119, RZ, P1 ;  /* 0x000000ff77042208 */ /* 0x000fe20000800000 */
[----:B------:R-:W-:Y:S01]  /*23e0*/  @!P0 FFMA R4, R92, R25, R39 ;  /* 0x000000195c048223 */ /* 0x000fe20000000027 */
[----:B------:R-:W-:-:S02]  /*23f0*/  SEL R46, R95, RZ, !P0 ;  /* 0x000000ff5f2e7207 */ /* 0x000fc40004000000 */
[----:B------:R-:W-:Y:S01]  /*2400*/  SEL R37, R88, RZ, !P0 ;  /* 0x000000ff58257207 */ /* 0x000fe20004000000 */
[----:B------:R-:W-:Y:S01]  /*2410*/  FMUL R36, R77, R36 ;  /* 0x000000244d247220 */ /* 0x000fe20000400000 */
[----:B------:R-:W-:Y:S02]  /*2420*/  SEL R25, R34, RZ, P1 ;  /* 0x000000ff22197207 */ /* 0x000fe40000800000 */
[----:B------:R-:W-:Y:S02]  /*2430*/  SEL R35, R35, RZ, P1 ;  /* 0x000000ff23237207 */ /* 0x000fe40000800000 */
[----:B------:R-:W-:Y:S01]  /*2440*/  SEL R34, R61, RZ, P1 ;  /* 0x000000ff3d227207 */ /* 0x000fe20000800000 */
[----:B------:R-:W-:Y:S01]  /*2450*/  @!P0 FFMA R0, R46, R31, R37 ;  /* 0x0000001f2e008223 */ /* 0x000fe20000000025 */
[----:B------:R-:W-:Y:S02]  /*2460*/  SEL R77, R104, RZ, P1 ;  /* 0x000000ff684d7207 */ /* 0x000fe40000800000 */
[----:B------:R-:W-:Y:S01]  /*2470*/  SEL R102, R105, RZ, P1 ;  /* 0x000000ff69667207 */ /* 0x000fe20000800000 */
[----:B------:R-:W-:Y:S01]  /*2480*/  @!P6 FMUL R28, R28, 16777216 ;  /* 0x4b8000001c1ce820 */ /* 0x000fe20000400000 */
[----:B------:R-:W-:-:S02]  /*2490*/  SEL R86, R86, RZ, P1 ;  /* 0x000000ff56567207 */ /* 0x000fc40000800000 */
[----:B------:R-:W-:Y:S02]  /*24a0*/  SEL R31, R32, RZ, P1 ;  /* 0x000000ff201f7207 */ /* 0x000fe40000800000 */
[----:B------:R-:W-:Y:S01]  /*24b0*/  SEL R32, R6, RZ, P1 ;  /* 0x000000ff06207207 */ /* 0x000fe20000800000 */
[----:B------:R-:W-:Y:S01]  /*24c0*/  FADD R6, R35, -R34 ;  /* 0x8000002223067221 */ /* 0x000fe20000000000 */
[----:B------:R-:W-:Y:S01]  /*24d0*/  SEL R82, R103, RZ, !P2 ;  /* 0x000000ff67527207 */ /* 0x000fe20005000000 */
[----:B------:R-:W-:Y:S01]  /*24e0*/  FFMA R106, R77, R106, R102 ;  /* 0x0000006a4d6a7223 */ /* 0x000fe20000000066 */
[----:B------:R-:W-:Y:S02]  /*24f0*/  SEL R38, R47, RZ, !P0 ;  /* 0x000000ff2f267207 */ /* 0x000fe40004000000 */
[----:B------:R-:W-:Y:S01]  /*2500*/  SEL R91, R91, RZ, !P0 ;  /* 0x000000ff5b5b7207 */ /* 0x000fe20004000000 */
[----:B0-----:R-:W-:Y:S01]  /*2510*/  FMUL R28, R115, R28 ;  /* 0x0000001c731c7220 */ /* 0x001fe20000400000 */
[----:B------:R-:W-:Y:S01]  /*2520*/  SEL R93, R93, RZ, !P0 ;  /* 0x000000ff5d5d7207 */ /* 0x000fe20004000000 */
[----:B------:R-:W-:Y:S01]  /*2530*/  FADD R25, R25, -R86 ;  /* 0x8000005619197221 */ /* 0x000fe20000000000 */
[----:B------:R-:W-:Y:S01]  /*2540*/  SEL R52, R89, RZ, !P0 ;  /* 0x000000ff59347207 */ /* 0x000fe20004000000 */
[----:B------:R-:W-:Y:S01]  /*2550*/  FMUL R6, R29, R6 ;  /* 0x000000061d067220 */ /* 0x000fe20000400000 */
[----:B------:R-:W-:Y:S01]  /*2560*/  FFMA R36, R55, R36, R82 ;  /* 0x0000002437247223 */ /* 0x000fe20000000052 */
[----:B------:R-:W-:Y:S01]  /*2570*/  FADD R38, R38, -R91 ;  /* 0x8000005b26267221 */ /* 0x000fe20000000000 */
[----:B------:R-:W-:Y:S01]  /*2580*/  SEL R80, R80, RZ, P1 ;  /* 0x000000ff50507207 */ /* 0x000fe20000800000 */
[----:B------:R-:W-:Y:S01]  /*2590*/  FADD R31, R31, -R32 ;  /* 0x800000201f1f7221 */ /* 0x000fe20000000000 */
[----:B------:R-:W-:Y:S01]  /*25a0*/  SEL R29, R74, RZ, P1 ;  /* 0x000000ff4a1d7207 */ /* 0x000fe20000800000 */
[----:B------:R-:W-:Y:S01]  /*25b0*/  FMUL R25, R28, R25 ;  /* 0x000000191c197220 */ /* 0x000fe20000400000 */
[----:B------:R-:W-:Y:S01]  /*25c0*/  @P2 FSEL R36, R106, RZ, P1 ;  /* 0x000000ff6a242208 */ /* 0x000fe20000800000 */
[----:B------:R-:W-:Y:S01]  /*25d0*/  @!P0 FFMA R36, R93, R30, R52 ;  /* 0x0000001e5d248223 */ /* 0x000fe20000000034 */
[----:B------:R-:W-:-:S02]  /*25e0*/  SEL R32, R75, RZ, P1 ;  /* 0x000000ff4b207207 */ /* 0x000fc40000800000 */
[----:B------:R-:W-:Y:S01]  /*25f0*/  SEL R79, R79, RZ, P1 ;  /* 0x000000ff4f4f7207 */ /* 0x000fe20000800000 */
[----:B------:R-:W-:Y:S01]  /*2600*/  FMUL R38, R53, R38 ;  /* 0x0000002635267220 */ /* 0x000fe20000400000 */
[----:B------:R-:W-:Y:S02]  /*2610*/  SEL R85, R85, RZ, !P0 ;  /* 0x000000ff55557207 */ /* 0x000fe40004000000 */
[----:B------:R-:W-:Y:S01]  /*2620*/  SEL R30, R87, RZ, !P0 ;  /* 0x000000ff571e7207 */ /* 0x000fe20004000000 */
[----:B------:R-:W-:Y:S01]  /*2630*/  FFMA R28, R80, R25, R29 ;  /* 0x00000019501c7223 */ /* 0x000fe2000000001d */
[----:B------:R-:W-:Y:S02]  /*2640*/  SEL R33, R33, RZ, P1 ;  /* 0x000000ff21217207 */ /* 0x000fe40000800000 */
[----:B------:R-:W-:Y:S01]  /*2650*/  SEL R78, R78, RZ, P1 ;  /* 0x000000ff4e4e7207 */ /* 0x000fe20000800000 */
[----:B------:R-:W-:Y:S01]  /*2660*/  FFMA R79, R32, R6, R79 ;  /* 0x00000006204f7223 */ /* 0x000fe2000000004f */
[----:B------:R-:W-:-:S02]  /*2670*/  SEL R29, R41, RZ, !P2 ;  /* 0x000000ff291d7207 */ /* 0x000fc40005000000 */
[----:B------:R-:W-:Y:S02]  /*2680*/  SEL R34, R63, RZ, !P2 ;  /* 0x000000ff3f227207 */ /* 0x000fe40005000000 */
[----:B------:R-:W-:Y:S01]  /*2690*/  @P2 FSEL R8, R118, RZ, P1 ;  /* 0x000000ff76082208 */ /* 0x000fe20000800000 */
[----:B------:R-:W-:Y:S01]  /*26a0*/  @!P0 FFMA R8, R85, R38, R30 ;  /* 0x0000002655088223 */ /* 0x000fe2000000001e */
[----:B------:R-:W-:Y:S01]  /*26b0*/  SEL R25, R40, RZ, !P2 ;  /* 0x000000ff28197207 */ /* 0x000fe20005000000 */
[----:B------:R-:W-:Y:S01]  /*26c0*/  FADD R30, R33, -R78 ;  /* 0x8000004e211e7221 */ /* 0x000fe20000000000 */
[----:B------:R-:W-:Y:S01]  /*26d0*/  SEL R32, R67, RZ, !P2 ;  /* 0x000000ff43207207 */ /* 0x000fe20005000000 */
[----:B------:R-:W0:Y:S01]  /*26e0*/  MUFU.RCP R116, R116 ;  /* 0x0000007400747308 */ /* 0x000e220000001000 */
[----:B------:R-:W-:Y:S01]  /*26f0*/  SEL R6, R42, RZ, !P2 ;  /* 0x000000ff2a067207 */ /* 0x000fe20005000000 */
[----:B------:R-:W-:Y:S01]  /*2700*/  FADD R29, R29, -R34 ;  /* 0x800000221d1d7221 */ /* 0x000fe20000000000 */
[----:B------:R-:W-:Y:S01]  /*2710*/  SEL R33, R56, RZ, !P2 ;  /* 0x000000ff38217207 */ /* 0x000fe20005000000 */
[----:B------:R-:W-:Y:S01]  /*2720*/  FADD R25, R25, -R32 ;  /* 0x8000002019197221 */ /* 0x000fe20000000000 */
[----:B------:R-:W-:Y:S01]  /*2730*/  SEL R9, R9, RZ, !P2 ;  /* 0x000000ff09097207 */ /* 0x000fe20005000000 */
[----:B------:R-:W-:Y:S01]  /*2740*/  FMUL R26, R26, R29 ;  /* 0x0000001d1a1a7220 */ /* 0x000fe20000400000 */
[----:B------:R-:W-:Y:S01]  /*2750*/  SEL R32, R5, RZ, !P2 ;  /* 0x000000ff05207207 */ /* 0x000fe20005000000 */
[----:B------:R-:W-:Y:S01]  /*2760*/  FADD R6, R6, -R33 ;  /* 0x8000002106067221 */ /* 0x000fe20000000000 */
[----:B------:R-:W-:-:S02]  /*2770*/  SEL R29, R62, RZ, !P2 ;  /* 0x000000ff3e1d7207 */ /* 0x000fc40005000000 */
[----:B------:R-:W-:Y:S01]  /*2780*/  SEL R34, R13, RZ, !P2 ;  /* 0x000000ff0d227207 */ /* 0x000fe20005000000 */
[----:B------:R-:W-:Y:S01]  /*2790*/  FMUL R6, R57, R6 ;  /* 0x0000000639067220 */ /* 0x000fe20000400000 */
[----:B------:R-:W-:Y:S01]  /*27a0*/  FFMA R26, R9, R26, R32 ;  /* 0x0000001a091a7223 */ /* 0x000fe20000000020 */
[----:B-----5:R-:W-:Y:S01]  /*27b0*/  SEL R2, R2, RZ, !P2 ;  /* 0x000000ff02027207 */ /* 0x020fe20005000000 */
[----:B------:R-:W-:Y:S01]  /*27c0*/  FMUL R25, R68, R25 ;  /* 0x0000001944197220 */ /* 0x000fe20000400000 */
[----:B------:R-:W-:Y:S02]  /*27d0*/  SEL R5, R58, RZ, !P2 ;  /* 0x000000ff3a057207 */ /* 0x000fe40005000000 */
[----:B------:R-:W-:Y:S02]  /*27e0*/  SEL R9, R48, RZ, !P0 ;  /* 0x000000ff30097207 */ /* 0x000fe40004000000 */
[----:B------:R-:W-:Y:S01]  /*27f0*/  SEL R16, R16, RZ, !P0 ;  /* 0x000000ff10107207 */ /* 0x000fe20004000000 */
[----:B------:R-:W-:Y:S01]  /*2800*/  FMUL R98, R98, R31 ;  /* 0x0000001f62627220 */ /* 0x000fe20000400000 */
[----:B------:R-:W-:Y:S01]  /*2810*/  SEL R59, R59, RZ, P1 ;  /* 0x000000ff3b3b7207 */ /* 0x000fe20000800000 */
[----:B------:R-:W-:Y:S01]  /*2820*/  FFMA R13, R29, R6, R34 ;  /* 0x000000061d0d7223 */ /* 0x000fe20000000022 */
[----:B------:R-:W-:Y:S01]  /*2830*/  SEL R60, R60, RZ, P1 ;  /* 0x000000ff3c3c7207 */ /* 0x000fe20000800000 */
[----:B0-----:R-:W-:Y:S01]  /*2840*/  FMUL R81, R116, R121 ;  /* 0x0000007974517220 */ /* 0x001fe20000400000 */
[----:B------:R-:W-:Y:S01]  /*2850*/  SEL R31, R43, RZ, !P2 ;  /* 0x000000ff2b1f7207 */ /* 0x000fe20005000000 */
[----:B------:R-:W-:Y:S01]  /*2860*/  FFMA R25, R2, R25, R5 ;  /* 0x0000001902197223 */ /* 0x000fe20000000005 */
[----:B------:R-:W-:Y:S01]  /*2870*/  SEL R38, R65, RZ, !P2 ;  /* 0x000000ff41267207 */ /* 0x000fe20005000000 */
[----:B------:R-:W-:Y:S01]  /*2880*/  FADD R9, R9, -R16 ;  /* 0x8000001009097221 */ /* 0x000fe20000000000 */
[----:B------:R-:W-:-:S02]  /*2890*/  @P2 FSEL R13, R28, RZ, P1 ;  /* 0x000000ff1c0d2208 */ /* 0x000fc40000800000 */
[----:B------:R-:W-:Y:S01]  /*28a0*/  SEL R28, R27, RZ, !P0 ;  /* 0x000000ff1b1c7207 */ /* 0x000fe20004000000 */
[----:B------:R-:W-:Y:S01]  /*28b0*/  FFMA R98, R59, R98, R60 ;  /* 0x000000623b627223 */ /* 0x000fe2000000003c */
[----:B------:R-:W-:Y:S02]  /*28c0*/  SEL R5, R51, RZ, !P0 ;  /* 0x000000ff33057207 */ /* 0x000fe40004000000 */
[----:B------:R-:W-:Y:S02]  /*28d0*/  SEL R2, R50, RZ, !P0 ;  /* 0x000000ff32027207 */ /* 0x000fe40004000000 */
[----:B------:R-:W-:Y:S02]  /*28e0*/  SEL R6, R49, RZ, !P0 ;  /* 0x000000ff31067207 */ /* 0x000fe40004000000 */
[----:B------:R-:W-:Y:S02]  /*28f0*/  SEL R27, R54, RZ, !P0 ;  /* 0x000000ff361b7207 */ /* 0x000fe40004000000 */
[----:B------:R-:W-:Y:S01]  /*2900*/  SEL R19, R19, RZ, !P0 ;  /* 0x000000ff13137207 */ /* 0x000fe20004000000 */
[----:B------:R-:W-:Y:S01]  /*2910*/  FMUL R30, R81, R30 ;  /* 0x0000001e511e7220 */ /* 0x000fe20000400000 */
[----:B------:R-:W-:Y:S01]  /*2920*/  SEL R35, R72, RZ, P1 ;  /* 0x000000ff48237207 */ /* 0x000fe20000800000 */
[----:B------:R-:W-:Y:S01]  /*2930*/  FADD R31, R31, -R38 ;  /* 0x800000261f1f7221 */ /* 0x000fe20000000000 */
[----:B------:R-:W-:Y:S01]  /*2940*/  SEL R40, R73, RZ, P1 ;  /* 0x000000ff49287207 */ /* 0x000fe20000800000 */
[----:B------:R-:W-:Y:S01]  /*2950*/  FMUL R9, R24, R9 ;  /* 0x0000000918097220 */ /* 0x000fe20000400000 */
[----:B------:R-:W-:-:S02]  /*2960*/  SEL R22, R22, RZ, !P0 ;  /* 0x000000ff16167207 */ /* 0x000fc40004000000 */
[----:B------:R-:W-:Y:S01]  /*2970*/  SEL R21, R21, RZ, !P0 ;  /* 0x000000ff15157207 */ /* 0x000fe20004000000 */
[----:B------:R-:W-:Y:S01]  /*2980*/  FADD R5, R5, -R28 ;  /* 0x8000001c05057221 */ /* 0x000fe20000000000 */
[----:B------:R-:W-:Y:S01]  /*2990*/  FADD R2, R2, -R27 ;  /* 0x8000001b02027221 */ /* 0x000fe20000000000 */
[----:B------:R-:W-:Y:S01]  /*29a0*/  FADD R6, R6, -R19 ;  /* 0x8000001306067221 */ /* 0x000fe20000000000 */
[----:B------:R-:W-:Y:S01]  /*29b0*/  SEL R64, R64, RZ, !P2 ;  /* 0x000000ff40407207 */ /* 0x000fe20005000000 */
[----:B------:R-:W-:Y:S01]  /*29c0*/  FFMA R30, R35, R30, R40 ;  /* 0x0000001e231e7223 */ /* 0x000fe20000000028 */
[----:B------:R-:W-:Y:S01]  /*29d0*/  SEL R33, R66, RZ, !P2 ;  /* 0x000000ff42217207 */ /* 0x000fe20005000000 */
[----:B------:R-:W-:Y:S01]  /*29e0*/  FMUL R31, R70, R31 ;  /* 0x0000001f461f7220 */ /* 0x000fe20000400000 */
[----:B------:R-:W-:Y:S01]  /*29f0*/  @P2 FSEL R25, R98, RZ, P1 ;  /* 0x000000ff62192208 */ /* 0x000fe20000800000 */
[----:B------:R-:W-:Y:S01]  /*2a00*/  @!P0 FFMA R25, R22, R9, R21 ;  /* 0x0000000916198223 */ /* 0x000fe20000000015 */
[----:B------:R-:W-:Y:S01]  /*2a10*/  SEL R19, R18, RZ, !P0 ;  /* 0x000000ff12137207 */ /* 0x000fe20004000000 */
[----:B------:R-:W-:Y:S01]  /*2a20*/  FMUL R6, R69, R6 ;  /* 0x0000000645067220 */ /* 0x000fe20000400000 */
[----:B------:R-:W-:Y:S01]  /*2a30*/  SEL R9, R20, RZ, !P0 ;  /* 0x000000ff14097207 */ /* 0x000fe20004000000 */
[----:B------:R-:W-:Y:S01]  /*2a40*/  FMUL R2, R23, R2 ;  /* 0x0000000217027220 */ /* 0x000fe20000400000 */
[----:B------:R-:W-:Y:S01]  /*2a50*/  SEL R16, R15, RZ, !P0 ;  /* 0x000000ff0f107207 */ /* 0x000fe20004000000 */
[----:B------:R-:W-:Y:S01]  /*2a60*/  FMUL R5, R76, R5 ;  /* 0x000000054c057220 */ /* 0x000fe20000400000 */
[----:B------:R-:W-:-:S02]  /*2a70*/  SEL R12, R12, RZ, !P0 ;  /* 0x000000ff0c0c7207 */ /* 0x000fc40004000000 */
[----:B------:R-:W-:Y:S02]  /*2a80*/  SEL R18, R11, RZ, !P0 ;  /* 0x000000ff0b127207 */ /* 0x000fe40004000000 */
[----:B------:R-:W-:Y:S01]  /*2a90*/  SEL R17, R17, RZ, !P0 ;  /* 0x000000ff11117207 */ /* 0x000fe20004000000 */
[----:B------:R-:W-:Y:S01]  /*2aa0*/  FFMA R31, R64, R31, R33 ;  /* 0x0000001f401f7223 */ /* 0x000fe20000000021 */
[----:B------:R-:W-:Y:S01]  /*2ab0*/  @P2 FSEL R31, R79, RZ, P1 ;  /* 0x000000ff4f1f2208 */ /* 0x000fe20000800000 */
[----:B------:R-:W-:Y:S01]  /*2ac0*/  @!P0 FFMA R13, R19, R2, R18 ;  /* 0x00000002130d8223 */ /* 0x000fe20000000012 */
[----:B------:R-:W-:Y:S01]  /*2ad0*/  @P2 FSEL R26, R30, RZ, P1 ;  /* 0x000000ff1e1a2208 */ /* 0x000fe20000800000 */
[----:B------:R-:W-:Y:S01]  /*2ae0*/  @!P0 FFMA R26, R9, R6, R12 ;  /* 0x00000006091a8223 */ /* 0x000fe2000000000c */
[----:B------:R-:W-:Y:S01]  /*2af0*/  @!P0 FFMA R31, R16, R5, R17 ;  /* 0x00000005101f8223 */ /* 0x000fe20000000011 */
[----:B------:R-:W-:Y:S01]  /*2b00*/  FSETP.GEU.AND P6, PT, R8, RZ, PT ;  /* 0x000000ff0800720b */ /* 0x000fe20003fce000 */
[----:B------:R-:W-:Y:S01]  /*2b10*/  UPRMT UR4, UR5, 0x654, UR4 ;  /* 0x0000065405047896 */ /* 0x000fe20008000004 */
[----:B------:R-:W-:-:S02]  /*2b20*/  FSETP.GEU.AND P5, PT, R4, RZ, PT ;  /* 0x000000ff0400720b */ /* 0x000fc40003fae000 */
[----:B------:R-:W-:Y:S02]  /*2b30*/  FSEL R39, R8, RZ, P6 ;  /* 0x000000ff08277208 */ /* 0x000fe40003000000 */
[----:B------:R-:W-:Y:S01]  /*2b40*/  FSETP.GEU.AND P4, PT, R0, RZ, PT ;  /* 0x000000ff0000720b */ /* 0x000fe20003f8e000 */
[----:B------:R-:W-:Y:S01]  /*2b50*/  IMAD.SHL.U32 R14, R14, 0x4, RZ ;  /* 0x000000040e0e7824 */ /* 0x000fe200078e00ff */
[----:B------:R-:W-:Y:S01]  /*2b60*/  FSETP.GEU.AND P3, PT, R36, RZ, PT ;  /* 0x000000ff2400720b */ /* 0x000fe20003f6e000 */
[----:B------:R-:W0:Y:S01]  /*2b70*/  LDC.64 R8, c[0x0][0x210] ;  /* 0x00008400ff087b82 */ /* 0x000e220000000a00 */
[----:B------:R-:W-:Y:S02]  /*2b80*/  FSETP.GEU.AND P2, PT, R31, RZ, PT ;  /* 0x000000ff1f00720b */ /* 0x000fe40003f4e000 */
[----:B------:R-:W-:Y:S02]  /*2b90*/  FSETP.GEU.AND P1, PT, R13, RZ, PT ;  /* 0x000000ff0d00720b */ /* 0x000fe40003f2e000 */
[----:B------:R-:W-:-:S02]  /*2ba0*/  FSETP.GEU.AND P0, PT, R26, RZ, PT ;  /* 0x000000ff1a00720b */ /* 0x000fc40003f0e000 */
[----:B------:R-:W-:Y:S02]  /*2bb0*/  FSETP.GEU.AND P6, PT, R25, RZ, PT ;  /* 0x000000ff1900720b */ /* 0x000fe40003fce000 */
[----:B------:R-:W-:Y:S02]  /*2bc0*/  LEA R10, R10, UR4, 0x2 ;  /* 0x000000040a0a7c11 */ /* 0x000fe4000f8e10ff */
[----:B------:R-:W-:Y:S02]  /*2bd0*/  FSEL R38, R4, RZ, P5 ;  /* 0x000000ff04267208 */ /* 0x000fe40002800000 */
[----:B------:R-:W-:Y:S02]  /*2be0*/  FSEL R37, R0, RZ, P4 ;  /* 0x000000ff00257208 */ /* 0x000fe40002000000 */
[----:B------:R-:W-:Y:S02]  /*2bf0*/  FSEL R36, R36, RZ, P3 ;  /* 0x000000ff24247208 */ /* 0x000fe40001800000 */
[----:B------:R-:W-:-:S02]  /*2c00*/  FSEL R31, R31, RZ, P2 ;  /* 0x000000ff1f1f7208 */ /* 0x000fc40001000000 */
[----:B------:R-:W-:Y:S02]  /*2c10*/  FSEL R30, R13, RZ, P1 ;  /* 0x000000ff0d1e7208 */ /* 0x000fe40000800000 */
[----:B------:R-:W-:Y:S02]  /*2c20*/  FSEL R29, R26, RZ, P0 ;  /* 0x000000ff1a1d7208 */ /* 0x000fe40000000000 */
[----:B------:R-:W-:Y:S01]  /*2c30*/  FSEL R28, R25, RZ, P6 ;  /* 0x000000ff191c7208 */ /* 0x000fe20003000000 */
[----:B------:R-:W-:Y:S04]  /*2c40*/  STS.128 [R10], R36 ;  /* 0x000000240a007388 */ /* 0x000fe80000000c00 */
[----:B------:R-:W-:Y:S01]  /*2c50*/  STS.128 [R10+0x10], R28 ;  /* 0x0000101c0a007388 */ /* 0x000fe20000000c00 */
[----:B------:R-:W-:-:S04]  /*2c60*/  LOP3.LUT R14, R14, 0x1fc, RZ, 0xc0, !PT ;  /* 0x000001fc0e0e7812 */ /* 0x000fc800078ec0ff */
[----:B------:R-:W-:Y:S01]  /*2c70*/  LEA R0, R14, UR4, 0x2 ;  /* 0x000000040e007c11 */ /* 0x000fe2000f8e10ff */
[----:B------:R-:W-:Y:S01]  /*2c80*/  BAR.SYNC.DEFER_BLOCKING 0x0 ;  /* 0x0000000000007b1d */ /* 0x000fe20000010000 */
[----:B------:R-:W-:Y:S02]  /*2c90*/  FSETP.GTU.AND P2, PT, R37, RZ, PT ;  /* 0x000000ff2500720b */ /* 0x000fe40003f4c000 */
[----:B------:R-:W-:Y:S02]  /*2ca0*/  FSETP.GTU.AND P3, PT, R36, RZ, PT ;  /* 0x000000ff2400720b */ /* 0x000fe40003f6c000 */
[----:B------:R-:W-:Y:S01]  /*2cb0*/  SEL R5, RZ, 0x1, P2 ;  /* 0x00000001ff057807 */ /* 0x000fe20001000000 */
[----:B------:R-:W-:Y:S01]  /*2cc0*/  ULDC.64 UR4, c[0x0][0x210] ;  /* 0x0000840000047ab9 */ /* 0x000fe20000000a00 */
[----:B------:R-:W1:Y:S04]  /*2cd0*/  LDS.128 R20, [R0] ;  /* 0x0000000000147984 */ /* 0x000e680000000c00 */
[----:B------:R2:W3:Y:S01]  /*2ce0*/  LDS.128 R16, [R0+0x800] ;  /* 0x0008000000107984 */ /* 0x0004e20000000c00 */
[----:B------:R-:W-:-:S02]  /*2cf0*/  SEL R2, RZ, 0x1, P3 ;  /* 0x00000001ff027807 */ /* 0x000fc40001800000 */
[----:B------:R-:W-:Y:S02]  /*2d00*/  FSETP.GTU.AND P4, PT, R29, RZ, PT ;  /* 0x000000ff1d00720b */ /* 0x000fe40003f8c000 */
[----:B------:R-:W-:Y:S02]  /*2d10*/  FSETP.GTU.AND P2, PT, R28, RZ, PT ;  /* 0x000000ff1c00720b */ /* 0x000fe40003f4c000 */
[----:B------:R-:W-:Y:S02]  /*2d20*/  FSETP.GTU.AND P0, PT, R39, RZ, PT ;  /* 0x000000ff2700720b */ /* 0x000fe40003f0c000 */
[----:B------:R-:W-:Y:S02]  /*2d30*/  FSETP.GTU.AND P1, PT, R38, RZ, PT ;  /* 0x000000ff2600720b */ /* 0x000fe40003f2c000 */
[----:B--2---:R-:W-:Y:S02]  /*2d40*/  PRMT R0, R2, 0x3340, R5 ;  /* 0x0000334002007816 */ /* 0x004fe40000000005 */
[----:B------:R-:W-:-:S02]  /*2d50*/  SEL R2, RZ, 0x1, P2 ;  /* 0x00000001ff027807 */ /* 0x000fc40001000000 */
[----:B------:R-:W-:Y:S02]  /*2d60*/  SEL R5, RZ, 0x1, P4 ;  /* 0x00000001ff057807 */ /* 0x000fe40002000000 */
[----:B------:R-:W-:Y:S02]  /*2d70*/  SEL R4, RZ, 0x1, P1 ;  /* 0x00000001ff047807 */ /* 0x000fe40000800000 */
[----:B------:R-:W-:Y:S02]  /*2d80*/  SEL R11, RZ, 0x1, P0 ;  /* 0x00000001ff0b7807 */ /* 0x000fe40000000000 */
[----:B------:R-:W-:Y:S02]  /*2d90*/  FSETP.GTU.AND P0, PT, R31, RZ, PT ;  /* 0x000000ff1f00720b */ /* 0x000fe40003f0c000 */
[----:B------:R-:W-:Y:S02]  /*2da0*/  FSETP.GTU.AND P1, PT, R30, RZ, PT ;  /* 0x000000ff1e00720b */ /* 0x000fe40003f2c000 */
[----:B------:R-:W-:-:S02]  /*2db0*/  PRMT R10, R2, 0x3340, R5 ;  /* 0x00003340020a7816 */ /* 0x000fc40000000005 */
[----:B------:R-:W-:Y:S02]  /*2dc0*/  LOP3.LUT R5, R3, R14, RZ, 0xfc, !PT ;  /* 0x0000000e03057212 */ /* 0x000fe400078efcff */
[----:B------:R-:W-:Y:S02]  /*2dd0*/  SEL R2, RZ, 0x1, P1 ;  /* 0x00000001ff027807 */ /* 0x000fe40000800000 */
[----:B------:R-:W-:Y:S02]  /*2de0*/  SEL R13, RZ, 0x1, P0 ;  /* 0x00000001ff0d7807 */ /* 0x000fe40000000000 */
[----:B------:R-:W-:Y:S02]  /*2df0*/  PRMT R11, R4, 0x3340, R11 ;  /* 0x00003340040b7816 */ /* 0x000fe4000000000b */
[----:B------:R-:W-:Y:S02]  /*2e00*/  SHF.R.S32.HI R12, RZ, 0x1f, R3 ;  /* 0x0000001fff0c7819 */ /* 0x000fe40000011403 */
[----:B------:R-:W-:-:S02]  /*2e10*/  LEA R4, P0, R5, UR4, 0x2 ;  /* 0x0000000405047c11 */ /* 0x000fc4000f8010ff */
[----:B------:R-:W-:Y:S02]  /*2e20*/  IADD3 R6, P1, R7, UR8, RZ ;  /* 0x0000000807067c10 */ /* 0x000fe4000ff3e0ff */
[----:B------:R-:W-:Y:S01]  /*2e30*/  PRMT R13, R2, 0x3340, R13 ;  /* 0x00003340020d7816 */ /* 0x000fe2000000000d */
[C---:B0-----:R-:W-:Y:S01]  /*2e40*/  IMAD.WIDE R2, R5.reuse, 0x4, R8 ;  /* 0x0000000405027825 */ /* 0x041fe200078e0208 */
[----:B------:R-:W-:Y:S02]  /*2e50*/  LEA.HI.X R5, R5, UR5, R12, 0x2, P0 ;  /* 0x0000000505057c11 */ /* 0x000fe400080f140c */
[----:B------:R-:W-:Y:S02]  /*2e60*/  LEA.HI.X.SX32 R7, R7, UR9, 0x1, P1 ;  /* 0x0000000907077c11 */ /* 0x000fe400088f0eff */
[----:B------:R-:W-:Y:S02]  /*2e70*/  PRMT R8, R0, 0x5410, R11 ;  /* 0x0000541000087816 */ /* 0x000fe4000000000b */
[----:B------:R-:W-:Y:S01]  /*2e80*/  PRMT R9, R10, 0x5410, R13 ;  /* 0x000054100a097816 */ /* 0x000fe2000000000d */
[----:B-1----:R-:W-:Y:S04]  /*2e90*/  STG.E.128 desc[UR6][R2.64], R20 ;  /* 0x0000001402007986 */ /* 0x002fe8000c101d06 */
[----:B---3--:R-:W-:Y:S04]  /*2ea0*/  STG.E.128 desc[UR6][R4.64+0x800], R16 ;  /* 0x0008001004007986 */ /* 0x008fe8000c101d06 */
[----:B------:R-:W-:Y:S01]  /*2eb0*/  STG.E.64 desc[UR6][R6.64], R8 ;  /* 0x0000000806007986 */ /* 0x000fe2000c101b06 */
[----:B------:R-:W-:Y:S05]  /*2ec0*/  EXIT ;  /* 0x000000000000794d */ /* 0x000fea0003800000 */
.L_x_0:
[----:B------:R-:W-:-:S00]  /*2ed0*/  BRA `(.L_x_0) ;  /* 0xfffffffc00fc7947 */ /* 0x000fc0000383ffff */
[----:B------:R-:W-:-:S00]  /*2ee0*/  NOP ;  /* 0x0000000000007918 */ /* 0x000fc00000000000 */
        /* <DEDUP_REMOVED lines=9> */
.L_x_1:


//--------------------- .nv.global.init           --------------------------
	.section	.nv.global.init,"aw",@progbits
.nv.global.init:
	.type		_$_str,@object
	.size		_$_str,(_$_str_$_2 - _$_str)
_$_str:
        /*0000*/ 	.byte	0x5f, 0x5f, 0x43, 0x55, 0x44, 0x41, 0x5f, 0x46, 0x54, 0x5a, 0x00
	.type		_$_str_$_2,@object
	.size		_$_str_$_2,(.L_1 - _$_str_$_2)
_$_str_$_2:
        /*000b*/ 	.byte	0x5f, 0x5f, 0x43, 0x55, 0x44, 0x41, 0x5f, 0x50, 0x52, 0x45, 0x43, 0x5f, 0x53, 0x51, 0x52, 0x54
        /*001b*/ 	.byte	0x00
.L_1:


//--------------------- .nv.shared.triton_poi_fused_cat_relu_threshold_backward_3 --------------------------
	.section	.nv.shared.triton_poi_fused_cat_relu_threshold_backward_3,"aw",@nobits
	.sectionflags	@""
	.align	16
	.zero		1024


//--------------------- .nv.constant0.triton_poi_fused_cat_relu_threshold_backward_3 --------------------------
	.section	.nv.constant0.triton_poi_fused_cat_relu_threshold_backward_3,"a",@progbits
	.sectionflags	@""
	.align	4
.nv.constant0.triton_poi_fused_cat_relu_threshold_backward_3:
	.zero		668
